//
// Generated by NVIDIA NVVM Compiler
//
// Compiler Build ID: CL-36424714
// Cuda compilation tools, release 13.0, V13.0.88
// Based on NVVM 20.0.0
//

.version 9.0
.target sm_100
.address_size 64

	// .globl	_Z22convertToGrayscaleCUDAPKhiiiPh

.visible .entry _Z22convertToGrayscaleCUDAPKhiiiPh(
	.param .u64 .ptr .align 1 _Z22convertToGrayscaleCUDAPKhiiiPh_param_0,
	.param .u32 _Z22convertToGrayscaleCUDAPKhiiiPh_param_1,
	.param .u32 _Z22convertToGrayscaleCUDAPKhiiiPh_param_2,
	.param .u32 _Z22convertToGrayscaleCUDAPKhiiiPh_param_3,
	.param .u64 .ptr .align 1 _Z22convertToGrayscaleCUDAPKhiiiPh_param_4
)
{
	.reg .pred 	%p<22>;
	.reg .b16 	%rs<120>;
	.reg .b32 	%r<69>;
	.reg .b64 	%rd<36>;

	ld.param.u64 	%rd6, [_Z22convertToGrayscaleCUDAPKhiiiPh_param_0];
	ld.param.u32 	%r39, [_Z22convertToGrayscaleCUDAPKhiiiPh_param_1];
	ld.param.u32 	%r41, [_Z22convertToGrayscaleCUDAPKhiiiPh_param_2];
	ld.param.u32 	%r40, [_Z22convertToGrayscaleCUDAPKhiiiPh_param_3];
	ld.param.u64 	%rd7, [_Z22convertToGrayscaleCUDAPKhiiiPh_param_4];
	cvta.to.global.u64 	%rd1, %rd7;
	cvta.to.global.u64 	%rd2, %rd6;
	mov.u32 	%r42, %ctaid.x;
	mov.u32 	%r43, %ntid.x;
	mov.u32 	%r44, %tid.x;
	mad.lo.s32 	%r1, %r42, %r43, %r44;
	setp.ge.s32 	%p1, %r1, %r41;
	setp.lt.s32 	%p2, %r39, 1;
	or.pred  	%p3, %p1, %p2;
	@%p3 bra 	$L__BB0_26;
	mul.lo.s32 	%r2, %r39, %r1;
	setp.eq.s32 	%p4, %r40, 1;
	@%p4 bra 	$L__BB0_14;
	setp.ne.s32 	%p5, %r40, 3;
	@%p5 bra 	$L__BB0_26;
	and.b32  	%r3, %r39, 7;
	setp.lt.u32 	%p14, %r39, 8;
	mov.b32 	%r60, 0;
	@%p14 bra 	$L__BB0_6;
	and.b32  	%r60, %r39, 2147483640;
	neg.s32 	%r58, %r60;
	mul.lo.s32 	%r57, %r2, 3;
	add.s64 	%rd3, %rd1, 3;
	mov.u32 	%r56, %r2;
$L__BB0_5:
	.pragma "nounroll";
	cvt.s64.s32 	%rd20, %r56;
	add.s64 	%rd21, %rd3, %rd20;
	cvt.s64.s32 	%rd22, %r57;
	add.s64 	%rd23, %rd2, %rd22;
	ld.global.u8 	%rs30, [%rd23];
	ld.global.u8 	%rs31, [%rd23+1];
	add.s16 	%rs32, %rs31, %rs30;
	ld.global.u8 	%rs33, [%rd23+2];
	add.s16 	%rs34, %rs32, %rs33;
	mul.hi.u16 	%rs35, %rs34, 21846;
	st.global.u8 	[%rd21+-3], %rs35;
	ld.global.u8 	%rs36, [%rd23+3];
	ld.global.u8 	%rs37, [%rd23+4];
	add.s16 	%rs38, %rs37, %rs36;
	ld.global.u8 	%rs39, [%rd23+5];
	add.s16 	%rs40, %rs38, %rs39;
	mul.hi.u16 	%rs41, %rs40, 21846;
	st.global.u8 	[%rd21+-2], %rs41;
	ld.global.u8 	%rs42, [%rd23+6];
	ld.global.u8 	%rs43, [%rd23+7];
	add.s16 	%rs44, %rs43, %rs42;
	ld.global.u8 	%rs45, [%rd23+8];
	add.s16 	%rs46, %rs44, %rs45;
	mul.hi.u16 	%rs47, %rs46, 21846;
	st.global.u8 	[%rd21+-1], %rs47;
	ld.global.u8 	%rs48, [%rd23+9];
	ld.global.u8 	%rs49, [%rd23+10];
	add.s16 	%rs50, %rs49, %rs48;
	ld.global.u8 	%rs51, [%rd23+11];
	add.s16 	%rs52, %rs50, %rs51;
	mul.hi.u16 	%rs53, %rs52, 21846;
	st.global.u8 	[%rd21], %rs53;
	ld.global.u8 	%rs54, [%rd23+12];
	ld.global.u8 	%rs55, [%rd23+13];
	add.s16 	%rs56, %rs55, %rs54;
	ld.global.u8 	%rs57, [%rd23+14];
	add.s16 	%rs58, %rs56, %rs57;
	mul.hi.u16 	%rs59, %rs58, 21846;
	st.global.u8 	[%rd21+1], %rs59;
	ld.global.u8 	%rs60, [%rd23+15];
	ld.global.u8 	%rs61, [%rd23+16];
	add.s16 	%rs62, %rs61, %rs60;
	ld.global.u8 	%rs63, [%rd23+17];
	add.s16 	%rs64, %rs62, %rs63;
	mul.hi.u16 	%rs65, %rs64, 21846;
	st.global.u8 	[%rd21+2], %rs65;
	ld.global.u8 	%rs66, [%rd23+18];
	ld.global.u8 	%rs67, [%rd23+19];
	add.s16 	%rs68, %rs67, %rs66;
	ld.global.u8 	%rs69, [%rd23+20];
	add.s16 	%rs70, %rs68, %rs69;
	mul.hi.u16 	%rs71, %rs70, 21846;
	st.global.u8 	[%rd21+3], %rs71;
	ld.global.u8 	%rs72, [%rd23+21];
	ld.global.u8 	%rs73, [%rd23+22];
	add.s16 	%rs74, %rs73, %rs72;
	ld.global.u8 	%rs75, [%rd23+23];
	add.s16 	%rs76, %rs74, %rs75;
	mul.hi.u16 	%rs77, %rs76, 21846;
	st.global.u8 	[%rd21+4], %rs77;
	add.s32 	%r58, %r58, 8;
	add.s32 	%r57, %r57, 24;
	add.s32 	%r56, %r56, 8;
	setp.ne.s32 	%p15, %r58, 0;
	@%p15 bra 	$L__BB0_5;
$L__BB0_6:
	setp.eq.s32 	%p16, %r3, 0;
	@%p16 bra 	$L__BB0_26;
	and.b32  	%r14, %r39, 3;
	setp.lt.u32 	%p17, %r3, 4;
	@%p17 bra 	$L__BB0_9;
	add.s32 	%r49, %r60, %r2;
	mul.lo.s32 	%r50, %r49, 3;
	cvt.s64.s32 	%rd24, %r50;
	add.s64 	%rd25, %rd2, %rd24;
	ld.global.u8 	%rs78, [%rd25];
	ld.global.u8 	%rs79, [%rd25+1];
	add.s16 	%rs80, %rs79, %rs78;
	ld.global.u8 	%rs81, [%rd25+2];
	add.s16 	%rs82, %rs80, %rs81;
	mul.hi.u16 	%rs83, %rs82, 21846;
	cvt.s64.s32 	%rd26, %r49;
	add.s64 	%rd27, %rd1, %rd26;
	st.global.u8 	[%rd27], %rs83;
	ld.global.u8 	%rs84, [%rd25+3];
	ld.global.u8 	%rs85, [%rd25+4];
	add.s16 	%rs86, %rs85, %rs84;
	ld.global.u8 	%rs87, [%rd25+5];
	add.s16 	%rs88, %rs86, %rs87;
	mul.hi.u16 	%rs89, %rs88, 21846;
	st.global.u8 	[%rd27+1], %rs89;
	ld.global.u8 	%rs90, [%rd25+6];
	ld.global.u8 	%rs91, [%rd25+7];
	add.s16 	%rs92, %rs91, %rs90;
	ld.global.u8 	%rs93, [%rd25+8];
	add.s16 	%rs94, %rs92, %rs93;
	mul.hi.u16 	%rs95, %rs94, 21846;
	st.global.u8 	[%rd27+2], %rs95;
	ld.global.u8 	%rs96, [%rd25+9];
	ld.global.u8 	%rs97, [%rd25+10];
	add.s16 	%rs98, %rs97, %rs96;
	ld.global.u8 	%rs99, [%rd25+11];
	add.s16 	%rs100, %rs98, %rs99;
	mul.hi.u16 	%rs101, %rs100, 21846;
	st.global.u8 	[%rd27+3], %rs101;
	add.s32 	%r60, %r60, 4;
$L__BB0_9:
	setp.eq.s32 	%p18, %r14, 0;
	@%p18 bra 	$L__BB0_26;
	setp.eq.s32 	%p19, %r14, 1;
	@%p19 bra 	$L__BB0_12;
	add.s32 	%r51, %r60, %r2;
	mul.lo.s32 	%r52, %r51, 3;
	cvt.s64.s32 	%rd28, %r52;
	add.s64 	%rd29, %rd2, %rd28;
	ld.global.u8 	%rs102, [%rd29];
	ld.global.u8 	%rs103, [%rd29+1];
	add.s16 	%rs104, %rs103, %rs102;
	ld.global.u8 	%rs105, [%rd29+2];
	add.s16 	%rs106, %rs104, %rs105;
	mul.hi.u16 	%rs107, %rs106, 21846;
	cvt.s64.s32 	%rd30, %r51;
	add.s64 	%rd31, %rd1, %rd30;
	st.global.u8 	[%rd31], %rs107;
	ld.global.u8 	%rs108, [%rd29+3];
	ld.global.u8 	%rs109, [%rd29+4];
	add.s16 	%rs110, %rs109, %rs108;
	ld.global.u8 	%rs111, [%rd29+5];
	add.s16 	%rs112, %rs110, %rs111;
	mul.hi.u16 	%rs113, %rs112, 21846;
	st.global.u8 	[%rd31+1], %rs113;
	add.s32 	%r60, %r60, 2;
$L__BB0_12:
	and.b32  	%r53, %r39, 1;
	setp.eq.b32 	%p20, %r53, 1;
	not.pred 	%p21, %p20;
	@%p21 bra 	$L__BB0_26;
	add.s32 	%r54, %r60, %r2;
	mul.lo.s32 	%r55, %r54, 3;
	cvt.s64.s32 	%rd32, %r55;
	add.s64 	%rd33, %rd2, %rd32;
	ld.global.u8 	%rs114, [%rd33];
	ld.global.u8 	%rs115, [%rd33+1];
	add.s16 	%rs116, %rs115, %rs114;
	ld.global.u8 	%rs117, [%rd33+2];
	add.s16 	%rs118, %rs116, %rs117;
	mul.hi.u16 	%rs119, %rs118, 21846;
	cvt.s64.s32 	%rd34, %r54;
	add.s64 	%rd35, %rd1, %rd34;
	st.global.u8 	[%rd35], %rs119;
	bra.uni 	$L__BB0_26;
$L__BB0_14:
	and.b32  	%r19, %r39, 15;
	setp.lt.u32 	%p6, %r39, 16;
	mov.b32 	%r65, 0;
	@%p6 bra 	$L__BB0_17;
	and.b32  	%r65, %r39, 2147483632;
	neg.s32 	%r63, %r65;
	add.s64 	%rd4, %rd2, 7;
	add.s64 	%rd5, %rd1, 7;
	mov.u32 	%r62, %r2;
$L__BB0_16:
	.pragma "nounroll";
	cvt.s64.s32 	%rd8, %r62;
	add.s64 	%rd9, %rd4, %rd8;
	add.s64 	%rd10, %rd5, %rd8;
	ld.global.u8 	%rs1, [%rd9+-7];
	st.global.u8 	[%rd10+-7], %rs1;
	ld.global.u8 	%rs2, [%rd9+-6];
	st.global.u8 	[%rd10+-6], %rs2;
	ld.global.u8 	%rs3, [%rd9+-5];
	st.global.u8 	[%rd10+-5], %rs3;
	ld.global.u8 	%rs4, [%rd9+-4];
	st.global.u8 	[%rd10+-4], %rs4;
	ld.global.u8 	%rs5, [%rd9+-3];
	st.global.u8 	[%rd10+-3], %rs5;
	ld.global.u8 	%rs6, [%rd9+-2];
	st.global.u8 	[%rd10+-2], %rs6;
	ld.global.u8 	%rs7, [%rd9+-1];
	st.global.u8 	[%rd10+-1], %rs7;
	ld.global.u8 	%rs8, [%rd9];
	st.global.u8 	[%rd10], %rs8;
	ld.global.u8 	%rs9, [%rd9+1];
	st.global.u8 	[%rd10+1], %rs9;
	ld.global.u8 	%rs10, [%rd9+2];
	st.global.u8 	[%rd10+2], %rs10;
	ld.global.u8 	%rs11, [%rd9+3];
	st.global.u8 	[%rd10+3], %rs11;
	ld.global.u8 	%rs12, [%rd9+4];
	st.global.u8 	[%rd10+4], %rs12;
	ld.global.u8 	%rs13, [%rd9+5];
	st.global.u8 	[%rd10+5], %rs13;
	ld.global.u8 	%rs14, [%rd9+6];
	st.global.u8 	[%rd10+6], %rs14;
	ld.global.u8 	%rs15, [%rd9+7];
	st.global.u8 	[%rd10+7], %rs15;
	ld.global.u8 	%rs16, [%rd9+8];
	st.global.u8 	[%rd10+8], %rs16;
	add.s32 	%r63, %r63, 16;
	add.s32 	%r62, %r62, 16;
	setp.ne.s32 	%p7, %r63, 0;
	@%p7 bra 	$L__BB0_16;
$L__BB0_17:
	setp.eq.s32 	%p8, %r19, 0;
	@%p8 bra 	$L__BB0_26;
	and.b32  	%r27, %r39, 7;
	setp.lt.u32 	%p9, %r19, 8;
	@%p9 bra 	$L__BB0_20;
	add.s32 	%r46, %r65, %r2;
	cvt.s64.s32 	%rd11, %r46;
	add.s64 	%rd12, %rd2, %rd11;
	ld.global.u8 	%rs17, [%rd12];
	add.s64 	%rd13, %rd1, %rd11;
	st.global.u8 	[%rd13], %rs17;
	ld.global.u8 	%rs18, [%rd12+1];
	st.global.u8 	[%rd13+1], %rs18;
	ld.global.u8 	%rs19, [%rd12+2];
	st.global.u8 	[%rd13+2], %rs19;
	ld.global.u8 	%rs20, [%rd12+3];
	st.global.u8 	[%rd13+3], %rs20;
	ld.global.u8 	%rs21, [%rd12+4];
	st.global.u8 	[%rd13+4], %rs21;
	ld.global.u8 	%rs22, [%rd12+5];
	st.global.u8 	[%rd13+5], %rs22;
	ld.global.u8 	%rs23, [%rd12+6];
	st.global.u8 	[%rd13+6], %rs23;
	ld.global.u8 	%rs24, [%rd12+7];
	st.global.u8 	[%rd13+7], %rs24;
	add.s32 	%r65, %r65, 8;
$L__BB0_20:
	setp.eq.s32 	%p10, %r27, 0;
	@%p10 bra 	$L__BB0_26;
	and.b32  	%r30, %r39, 3;
	setp.lt.u32 	%p11, %r27, 4;
	@%p11 bra 	$L__BB0_23;
	add.s32 	%r47, %r65, %r2;
	cvt.s64.s32 	%rd14, %r47;
	add.s64 	%rd15, %rd2, %rd14;
	ld.global.u8 	%rs25, [%rd15];
	add.s64 	%rd16, %rd1, %rd14;
	st.global.u8 	[%rd16], %rs25;
	ld.global.u8 	%rs26, [%rd15+1];
	st.global.u8 	[%rd16+1], %rs26;
	ld.global.u8 	%rs27, [%rd15+2];
	st.global.u8 	[%rd16+2], %rs27;
	ld.global.u8 	%rs28, [%rd15+3];
	st.global.u8 	[%rd16+3], %rs28;
	add.s32 	%r65, %r65, 4;
$L__BB0_23:
	setp.eq.s32 	%p12, %r30, 0;
	@%p12 bra 	$L__BB0_26;
	add.s32 	%r68, %r65, %r2;
	neg.s32 	%r67, %r30;
$L__BB0_25:
	.pragma "nounroll";
	cvt.s64.s32 	%rd17, %r68;
	add.s64 	%rd18, %rd1, %rd17;
	add.s64 	%rd19, %rd2, %rd17;
	ld.global.u8 	%rs29, [%rd19];
	st.global.u8 	[%rd18], %rs29;
	add.s32 	%r68, %r68, 1;
	add.s32 	%r67, %r67, 1;
	setp.ne.s32 	%p13, %r67, 0;
	@%p13 bra 	$L__BB0_25;
$L__BB0_26:
	ret;

}
	// .globl	_Z31findKeyPointsAndDescriptorsCUDAPKhiiiiPiS1_
.visible .entry _Z31findKeyPointsAndDescriptorsCUDAPKhiiiiPiS1_(
	.param .u64 .ptr .align 1 _Z31findKeyPointsAndDescriptorsCUDAPKhiiiiPiS1__param_0,
	.param .u32 _Z31findKeyPointsAndDescriptorsCUDAPKhiiiiPiS1__param_1,
	.param .u32 _Z31findKeyPointsAndDescriptorsCUDAPKhiiiiPiS1__param_2,
	.param .u32 _Z31findKeyPointsAndDescriptorsCUDAPKhiiiiPiS1__param_3,
	.param .u32 _Z31findKeyPointsAndDescriptorsCUDAPKhiiiiPiS1__param_4,
	.param .u64 .ptr .align 1 _Z31findKeyPointsAndDescriptorsCUDAPKhiiiiPiS1__param_5,
	.param .u64 .ptr .align 1 _Z31findKeyPointsAndDescriptorsCUDAPKhiiiiPiS1__param_6
)
{
	.reg .pred 	%p<136>;
	.reg .b16 	%rs<50>;
	.reg .b32 	%r<308>;
	.reg .b64 	%rd<81>;

	ld.param.u64 	%rd15, [_Z31findKeyPointsAndDescriptorsCUDAPKhiiiiPiS1__param_0];
	ld.param.u32 	%r150, [_Z31findKeyPointsAndDescriptorsCUDAPKhiiiiPiS1__param_1];
	ld.param.u32 	%r151, [_Z31findKeyPointsAndDescriptorsCUDAPKhiiiiPiS1__param_2];
	ld.param.u32 	%r152, [_Z31findKeyPointsAndDescriptorsCUDAPKhiiiiPiS1__param_3];
	ld.param.u64 	%rd14, [_Z31findKeyPointsAndDescriptorsCUDAPKhiiiiPiS1__param_6];
	cvta.to.global.u64 	%rd1, %rd15;
	mov.u32 	%r154, %ctaid.x;
	mov.u32 	%r155, %ntid.x;
	mov.u32 	%r156, %tid.x;
	mad.lo.s32 	%r1, %r154, %r155, %r156;
	add.s32 	%r157, %r151, -3;
	setp.ge.s32 	%p1, %r1, %r157;
	setp.lt.s32 	%p2, %r1, 3;
	setp.lt.s32 	%p3, %r150, 7;
	or.pred  	%p4, %p2, %p3;
	or.pred  	%p5, %p4, %p1;
	@%p5 bra 	$L__BB1_116;
	mul.lo.s32 	%r2, %r150, %r1;
	add.s32 	%r3, %r2, %r150;
	add.s32 	%r4, %r3, %r150;
	add.s32 	%r5, %r1, 3;
	add.s32 	%r6, %r4, %r150;
	shl.b32 	%r159, %r150, 1;
	sub.s32 	%r7, %r3, %r159;
	sub.s32 	%r8, %r7, %r150;
	add.s32 	%r9, %r1, -3;
	sub.s32 	%r10, %r8, %r150;
	add.s32 	%r11, %r150, -4;
	cvta.to.global.u64 	%rd2, %rd14;
	mov.b32 	%r251, 3;
	cvt.s64.s32 	%rd55, %r8;
$L__BB1_2:
	ld.param.u32 	%r250, [_Z31findKeyPointsAndDescriptorsCUDAPKhiiiiPiS1__param_4];
	setp.ge.s32 	%p6, %r1, %r151;
	add.s32 	%r13, %r251, %r2;
	mul.lo.s32 	%r161, %r13, %r152;
	cvt.s64.s32 	%rd16, %r161;
	add.s64 	%rd17, %rd1, %rd16;
	ld.global.u8 	%r162, [%rd17];
	add.s32 	%r14, %r250, %r162;
	sub.s32 	%r15, %r162, %r250;
	add.s32 	%r16, %r251, -3;
	setp.ge.u32 	%p7, %r16, %r150;
	mov.b32 	%r255, 0;
	or.pred  	%p8, %p7, %p6;
	mov.u32 	%r252, %r255;
	@%p8 bra 	$L__BB1_5;
	add.s32 	%r165, %r13, -3;
	mul.lo.s32 	%r166, %r165, %r152;
	cvt.s64.s32 	%rd18, %r166;
	add.s64 	%rd19, %rd1, %rd18;
	ld.global.u8 	%r17, [%rd19];
	setp.lt.s32 	%p9, %r14, %r17;
	mov.b32 	%r252, 1;
	@%p9 bra 	$L__BB1_5;
	setp.gt.s32 	%p10, %r15, %r17;
	selp.u32 	%r18, 1, 0, %p10;
	mov.u32 	%r252, %r255;
	mov.u32 	%r255, %r18;
$L__BB1_5:
	setp.ge.u32 	%p11, %r16, %r150;
	add.s32 	%r168, %r1, 1;
	setp.ge.s32 	%p12, %r168, %r151;
	or.pred  	%p13, %p11, %p12;
	@%p13 bra 	$L__BB1_9;
	add.s32 	%r169, %r3, %r16;
	mul.lo.s32 	%r170, %r169, %r152;
	cvt.s64.s32 	%rd20, %r170;
	add.s64 	%rd21, %rd1, %rd20;
	ld.global.u8 	%r21, [%rd21];
	setp.lt.s32 	%p14, %r14, %r21;
	@%p14 bra 	$L__BB1_8;
	setp.gt.s32 	%p15, %r15, %r21;
	selp.u32 	%r171, 1, 0, %p15;
	add.s32 	%r255, %r255, %r171;
	bra.uni 	$L__BB1_9;
$L__BB1_8:
	add.s32 	%r252, %r252, 1;
$L__BB1_9:
	add.s32 	%r172, %r1, 2;
	setp.ge.s32 	%p16, %r172, %r151;
	add.s32 	%r26, %r251, -2;
	setp.ge.u32 	%p17, %r26, %r150;
	or.pred  	%p18, %p17, %p16;
	@%p18 bra 	$L__BB1_13;
	add.s32 	%r173, %r4, %r26;
	mul.lo.s32 	%r174, %r173, %r152;
	cvt.s64.s32 	%rd22, %r174;
	add.s64 	%rd23, %rd1, %rd22;
	ld.global.u8 	%r27, [%rd23];
	setp.lt.s32 	%p19, %r14, %r27;
	@%p19 bra 	$L__BB1_12;
	setp.gt.s32 	%p20, %r15, %r27;
	selp.u32 	%r175, 1, 0, %p20;
	add.s32 	%r255, %r255, %r175;
	bra.uni 	$L__BB1_13;
$L__BB1_12:
	add.s32 	%r252, %r252, 1;
$L__BB1_13:
	setp.ge.s32 	%p21, %r5, %r151;
	add.s32 	%r32, %r251, -1;
	setp.ge.u32 	%p22, %r32, %r150;
	or.pred  	%p23, %p22, %p21;
	@%p23 bra 	$L__BB1_17;
	add.s32 	%r176, %r6, %r32;
	mul.lo.s32 	%r177, %r176, %r152;
	cvt.s64.s32 	%rd24, %r177;
	add.s64 	%rd25, %rd1, %rd24;
	ld.global.u8 	%r33, [%rd25];
	setp.lt.s32 	%p24, %r14, %r33;
	@%p24 bra 	$L__BB1_16;
	setp.gt.s32 	%p25, %r15, %r33;
	selp.u32 	%r178, 1, 0, %p25;
	add.s32 	%r255, %r255, %r178;
	bra.uni 	$L__BB1_17;
$L__BB1_16:
	add.s32 	%r252, %r252, 1;
$L__BB1_17:
	setp.ge.s32 	%p26, %r5, %r151;
	setp.ge.u32 	%p27, %r251, %r150;
	or.pred  	%p28, %p27, %p26;
	@%p28 bra 	$L__BB1_21;
	add.s32 	%r179, %r6, %r251;
	mul.lo.s32 	%r180, %r179, %r152;
	cvt.s64.s32 	%rd26, %r180;
	add.s64 	%rd27, %rd1, %rd26;
	ld.global.u8 	%r38, [%rd27];
	setp.lt.s32 	%p29, %r14, %r38;
	@%p29 bra 	$L__BB1_20;
	setp.gt.s32 	%p30, %r15, %r38;
	selp.u32 	%r181, 1, 0, %p30;
	add.s32 	%r255, %r255, %r181;
	bra.uni 	$L__BB1_21;
$L__BB1_20:
	add.s32 	%r252, %r252, 1;
$L__BB1_21:
	setp.ge.s32 	%p31, %r5, %r151;
	add.s32 	%r43, %r251, 1;
	setp.ge.u32 	%p32, %r43, %r150;
	or.pred  	%p33, %p32, %p31;
	@%p33 bra 	$L__BB1_25;
	add.s32 	%r182, %r6, %r43;
	mul.lo.s32 	%r183, %r182, %r152;
	cvt.s64.s32 	%rd28, %r183;
	add.s64 	%rd29, %rd1, %rd28;
	ld.global.u8 	%r44, [%rd29];
	setp.lt.s32 	%p34, %r14, %r44;
	@%p34 bra 	$L__BB1_24;
	setp.gt.s32 	%p35, %r15, %r44;
	selp.u32 	%r184, 1, 0, %p35;
	add.s32 	%r255, %r255, %r184;
	bra.uni 	$L__BB1_25;
$L__BB1_24:
	add.s32 	%r252, %r252, 1;
$L__BB1_25:
	setp.ge.s32 	%p36, %r172, %r151;
	add.s32 	%r49, %r251, 2;
	setp.ge.u32 	%p37, %r49, %r150;
	or.pred  	%p38, %p37, %p36;
	@%p38 bra 	$L__BB1_29;
	add.s32 	%r186, %r4, %r49;
	mul.lo.s32 	%r187, %r186, %r152;
	cvt.s64.s32 	%rd30, %r187;
	add.s64 	%rd31, %rd1, %rd30;
	ld.global.u8 	%r50, [%rd31];
	setp.lt.s32 	%p39, %r14, %r50;
	@%p39 bra 	$L__BB1_28;
	setp.gt.s32 	%p40, %r15, %r50;
	selp.u32 	%r188, 1, 0, %p40;
	add.s32 	%r255, %r255, %r188;
	bra.uni 	$L__BB1_29;
$L__BB1_28:
	add.s32 	%r252, %r252, 1;
$L__BB1_29:
	setp.ge.s32 	%p41, %r168, %r151;
	add.s32 	%r55, %r251, 3;
	setp.ge.u32 	%p42, %r55, %r150;
	or.pred  	%p43, %p42, %p41;
	@%p43 bra 	$L__BB1_33;
	add.s32 	%r190, %r3, %r55;
	mul.lo.s32 	%r191, %r190, %r152;
	cvt.s64.s32 	%rd32, %r191;
	add.s64 	%rd33, %rd1, %rd32;
	ld.global.u8 	%r56, [%rd33];
	setp.lt.s32 	%p44, %r14, %r56;
	@%p44 bra 	$L__BB1_32;
	setp.gt.s32 	%p45, %r15, %r56;
	selp.u32 	%r192, 1, 0, %p45;
	add.s32 	%r255, %r255, %r192;
	bra.uni 	$L__BB1_33;
$L__BB1_32:
	add.s32 	%r252, %r252, 1;
$L__BB1_33:
	setp.ge.s32 	%p47, %r1, %r151;
	or.pred  	%p48, %p42, %p47;
	@%p48 bra 	$L__BB1_37;
	add.s32 	%r193, %r13, 3;
	mul.lo.s32 	%r194, %r193, %r152;
	cvt.s64.s32 	%rd34, %r194;
	add.s64 	%rd35, %rd1, %rd34;
	ld.global.u8 	%r61, [%rd35];
	setp.lt.s32 	%p49, %r14, %r61;
	@%p49 bra 	$L__BB1_36;
	setp.gt.s32 	%p50, %r15, %r61;
	selp.u32 	%r195, 1, 0, %p50;
	add.s32 	%r255, %r255, %r195;
	bra.uni 	$L__BB1_37;
$L__BB1_36:
	add.s32 	%r252, %r252, 1;
$L__BB1_37:
	setp.gt.s32 	%p52, %r1, %r151;
	or.pred  	%p53, %p42, %p52;
	@%p53 bra 	$L__BB1_41;
	add.s32 	%r196, %r7, %r55;
	mul.lo.s32 	%r197, %r196, %r152;
	cvt.s64.s32 	%rd36, %r197;
	add.s64 	%rd37, %rd1, %rd36;
	ld.global.u8 	%r66, [%rd37];
	setp.lt.s32 	%p54, %r14, %r66;
	@%p54 bra 	$L__BB1_40;
	setp.gt.s32 	%p55, %r15, %r66;
	selp.u32 	%r198, 1, 0, %p55;
	add.s32 	%r255, %r255, %r198;
	bra.uni 	$L__BB1_41;
$L__BB1_40:
	add.s32 	%r252, %r252, 1;
$L__BB1_41:
	add.s32 	%r199, %r1, -2;
	setp.ge.s32 	%p57, %r199, %r151;
	or.pred  	%p58, %p37, %p57;
	@%p58 bra 	$L__BB1_45;
	add.s32 	%r200, %r8, %r49;
	mul.lo.s32 	%r201, %r200, %r152;
	cvt.s64.s32 	%rd38, %r201;
	add.s64 	%rd39, %rd1, %rd38;
	ld.global.u8 	%r71, [%rd39];
	setp.lt.s32 	%p59, %r14, %r71;
	@%p59 bra 	$L__BB1_44;
	setp.gt.s32 	%p60, %r15, %r71;
	selp.u32 	%r202, 1, 0, %p60;
	add.s32 	%r255, %r255, %r202;
	bra.uni 	$L__BB1_45;
$L__BB1_44:
	add.s32 	%r252, %r252, 1;
$L__BB1_45:
	setp.ge.u32 	%p61, %r43, %r150;
	setp.ge.s32 	%p62, %r9, %r151;
	or.pred  	%p63, %p61, %p62;
	@%p63 bra 	$L__BB1_49;
	add.s32 	%r203, %r10, %r43;
	mul.lo.s32 	%r204, %r203, %r152;
	cvt.s64.s32 	%rd40, %r204;
	add.s64 	%rd41, %rd1, %rd40;
	ld.global.u8 	%r76, [%rd41];
	setp.lt.s32 	%p64, %r14, %r76;
	@%p64 bra 	$L__BB1_48;
	setp.gt.s32 	%p65, %r15, %r76;
	selp.u32 	%r205, 1, 0, %p65;
	add.s32 	%r255, %r255, %r205;
	bra.uni 	$L__BB1_49;
$L__BB1_48:
	add.s32 	%r252, %r252, 1;
$L__BB1_49:
	setp.ge.u32 	%p66, %r251, %r150;
	setp.ge.s32 	%p67, %r9, %r151;
	or.pred  	%p68, %p66, %p67;
	@%p68 bra 	$L__BB1_53;
	add.s32 	%r206, %r10, %r251;
	mul.lo.s32 	%r207, %r206, %r152;
	cvt.s64.s32 	%rd42, %r207;
	add.s64 	%rd43, %rd1, %rd42;
	ld.global.u8 	%r81, [%rd43];
	setp.lt.s32 	%p69, %r14, %r81;
	@%p69 bra 	$L__BB1_52;
	setp.gt.s32 	%p70, %r15, %r81;
	selp.u32 	%r208, 1, 0, %p70;
	add.s32 	%r255, %r255, %r208;
	bra.uni 	$L__BB1_53;
$L__BB1_52:
	add.s32 	%r252, %r252, 1;
$L__BB1_53:
	setp.ge.u32 	%p71, %r32, %r150;
	setp.ge.s32 	%p72, %r9, %r151;
	or.pred  	%p73, %p71, %p72;
	@%p73 bra 	$L__BB1_57;
	add.s32 	%r209, %r10, %r32;
	mul.lo.s32 	%r210, %r209, %r152;
	cvt.s64.s32 	%rd44, %r210;
	add.s64 	%rd45, %rd1, %rd44;
	ld.global.u8 	%r86, [%rd45];
	setp.lt.s32 	%p74, %r14, %r86;
	@%p74 bra 	$L__BB1_56;
	setp.gt.s32 	%p75, %r15, %r86;
	selp.u32 	%r211, 1, 0, %p75;
	add.s32 	%r255, %r255, %r211;
	bra.uni 	$L__BB1_57;
$L__BB1_56:
	add.s32 	%r252, %r252, 1;
$L__BB1_57:
	setp.ge.u32 	%p76, %r26, %r150;
	setp.ge.s32 	%p77, %r199, %r151;
	or.pred  	%p78, %p76, %p77;
	@%p78 bra 	$L__BB1_61;
	add.s32 	%r213, %r8, %r26;
	mul.lo.s32 	%r214, %r213, %r152;
	cvt.s64.s32 	%rd46, %r214;
	add.s64 	%rd47, %rd1, %rd46;
	ld.global.u8 	%r91, [%rd47];
	setp.lt.s32 	%p79, %r14, %r91;
	@%p79 bra 	$L__BB1_60;
	setp.gt.s32 	%p80, %r15, %r91;
	selp.u32 	%r215, 1, 0, %p80;
	add.s32 	%r255, %r255, %r215;
	bra.uni 	$L__BB1_61;
$L__BB1_60:
	add.s32 	%r252, %r252, 1;
$L__BB1_61:
	setp.ge.u32 	%p81, %r16, %r150;
	setp.gt.s32 	%p82, %r1, %r151;
	or.pred  	%p83, %p81, %p82;
	@%p83 bra 	$L__BB1_65;
	add.s32 	%r216, %r7, %r16;
	mul.lo.s32 	%r217, %r216, %r152;
	cvt.s64.s32 	%rd48, %r217;
	add.s64 	%rd49, %rd1, %rd48;
	ld.global.u8 	%r96, [%rd49];
	setp.lt.s32 	%p84, %r14, %r96;
	@%p84 bra 	$L__BB1_64;
	setp.gt.s32 	%p85, %r15, %r96;
	selp.u32 	%r218, 1, 0, %p85;
	add.s32 	%r255, %r255, %r218;
	bra.uni 	$L__BB1_65;
$L__BB1_64:
	add.s32 	%r252, %r252, 1;
$L__BB1_65:
	max.u32 	%r220, %r252, %r255;
	setp.lt.u32 	%p86, %r220, 9;
	@%p86 bra 	$L__BB1_115;
	ld.param.u64 	%rd80, [_Z31findKeyPointsAndDescriptorsCUDAPKhiiiiPiS1__param_5];
	setp.ge.u32 	%p87, %r26, %r150;
	cvta.to.global.u64 	%rd50, %rd80;
	atom.global.add.u32 	%r101, [%rd50], 1;
	shl.b32 	%r222, %r101, 1;
	mul.wide.s32 	%rd51, %r222, 4;
	add.s64 	%rd52, %rd50, %rd51;
	st.global.u32 	[%rd52+4], %r251;
	st.global.u32 	[%rd52+8], %r1;
	cvt.u64.u32 	%rd53, %r13;
	add.s64 	%rd54, %rd1, %rd53;
	ld.global.u8 	%rs1, [%rd54];
	cvt.s64.s32 	%rd3, %r251;
	add.s64 	%rd56, %rd55, %rd3;
	add.s64 	%rd4, %rd1, %rd56;
	mov.b32 	%r285, 0;
	@%p87 bra 	$L__BB1_68;
	ld.global.u8 	%rs2, [%rd4+-2];
	setp.ge.u16 	%p88, %rs2, %rs1;
	selp.u32 	%r285, 1, 0, %p88;
$L__BB1_68:
	setp.ge.u32 	%p89, %r32, %r150;
	@%p89 bra 	$L__BB1_70;
	ld.global.u8 	%rs4, [%rd4+-1];
	setp.lt.u16 	%p90, %rs4, %rs1;
	selp.b32 	%r223, 0, 2, %p90;
	or.b32  	%r285, %r223, %r285;
$L__BB1_70:
	setp.ge.u32 	%p91, %r251, %r150;
	@%p91 bra 	$L__BB1_72;
	add.s32 	%r224, %r8, %r251;
	cvt.s64.s32 	%rd57, %r224;
	add.s64 	%rd58, %rd1, %rd57;
	ld.global.u8 	%rs6, [%rd58];
	setp.lt.u16 	%p92, %rs6, %rs1;
	selp.b32 	%r225, 0, 4, %p92;
	or.b32  	%r285, %r225, %r285;
$L__BB1_72:
	setp.ge.u32 	%p93, %r43, %r150;
	@%p93 bra 	$L__BB1_74;
	ld.global.u8 	%rs8, [%rd4+1];
	setp.lt.u16 	%p94, %rs8, %rs1;
	selp.b32 	%r226, 0, 8, %p94;
	or.b32  	%r285, %r226, %r285;
$L__BB1_74:
	setp.ge.u32 	%p95, %r49, %r150;
	@%p95 bra 	$L__BB1_76;
	ld.global.u8 	%rs10, [%rd4+2];
	setp.lt.u16 	%p96, %rs10, %rs1;
	selp.b32 	%r227, 0, 16, %p96;
	or.b32  	%r285, %r227, %r285;
$L__BB1_76:
	cvt.s64.s32 	%rd59, %r7;
	add.s64 	%rd60, %rd59, %rd3;
	add.s64 	%rd5, %rd1, %rd60;
	@%p95 bra 	$L__BB1_78;
	ld.global.u8 	%rs12, [%rd5+2];
	setp.lt.u16 	%p98, %rs12, %rs1;
	selp.b32 	%r228, 0, 32, %p98;
	or.b32  	%r285, %r228, %r285;
$L__BB1_78:
	cvt.u64.u32 	%rd6, %r251;
	cvt.u64.u32 	%rd61, %r2;
	add.s64 	%rd62, %rd61, %rd6;
	add.s64 	%rd7, %rd1, %rd62;
	@%p95 bra 	$L__BB1_80;
	ld.global.u8 	%rs14, [%rd7+2];
	setp.lt.u16 	%p100, %rs14, %rs1;
	selp.b32 	%r229, 0, 64, %p100;
	or.b32  	%r285, %r229, %r285;
$L__BB1_80:
	cvt.u64.u32 	%rd63, %r3;
	add.s64 	%rd64, %rd63, %rd6;
	add.s64 	%rd8, %rd1, %rd64;
	@%p95 bra 	$L__BB1_82;
	ld.global.u8 	%rs16, [%rd8+2];
	setp.lt.u16 	%p102, %rs16, %rs1;
	selp.b32 	%r230, 0, 128, %p102;
	or.b32  	%r285, %r230, %r285;
$L__BB1_82:
	cvt.u64.u32 	%rd65, %r4;
	add.s64 	%rd66, %rd65, %rd6;
	add.s64 	%rd9, %rd1, %rd66;
	@%p95 bra 	$L__BB1_84;
	ld.global.u8 	%rs18, [%rd9+2];
	setp.lt.u16 	%p104, %rs18, %rs1;
	selp.b32 	%r231, 0, 256, %p104;
	or.b32  	%r285, %r231, %r285;
$L__BB1_84:
	@%p93 bra 	$L__BB1_86;
	ld.global.u8 	%rs20, [%rd9+1];
	setp.lt.u16 	%p106, %rs20, %rs1;
	selp.b32 	%r232, 0, 512, %p106;
	or.b32  	%r285, %r232, %r285;
$L__BB1_86:
	@%p91 bra 	$L__BB1_88;
	add.s32 	%r233, %r4, %r251;
	cvt.u64.u32 	%rd67, %r233;
	add.s64 	%rd68, %rd1, %rd67;
	ld.global.u8 	%rs22, [%rd68];
	setp.lt.u16 	%p108, %rs22, %rs1;
	selp.b32 	%r234, 0, 1024, %p108;
	or.b32  	%r285, %r234, %r285;
$L__BB1_88:
	cvt.s64.s32 	%rd69, %r4;
	add.s64 	%rd70, %rd69, %rd3;
	add.s64 	%rd10, %rd1, %rd70;
	@%p89 bra 	$L__BB1_90;
	ld.global.u8 	%rs24, [%rd10+-1];
	setp.lt.u16 	%p110, %rs24, %rs1;
	selp.b32 	%r235, 0, 2048, %p110;
	or.b32  	%r285, %r235, %r285;
$L__BB1_90:
	@%p87 bra 	$L__BB1_92;
	ld.global.u8 	%rs26, [%rd10+-2];
	setp.lt.u16 	%p112, %rs26, %rs1;
	selp.b32 	%r236, 0, 4096, %p112;
	or.b32  	%r285, %r236, %r285;
$L__BB1_92:
	cvt.s64.s32 	%rd71, %r3;
	add.s64 	%rd72, %rd71, %rd3;
	add.s64 	%rd11, %rd1, %rd72;
	@%p87 bra 	$L__BB1_94;
	ld.global.u8 	%rs28, [%rd11+-2];
	setp.lt.u16 	%p114, %rs28, %rs1;
	selp.b32 	%r237, 0, 8192, %p114;
	or.b32  	%r285, %r237, %r285;
$L__BB1_94:
	cvt.s64.s32 	%rd73, %r13;
	add.s64 	%rd12, %rd1, %rd73;
	@%p87 bra 	$L__BB1_96;
	ld.global.u8 	%rs30, [%rd12+-2];
	setp.lt.u16 	%p116, %rs30, %rs1;
	selp.b32 	%r238, 0, 16384, %p116;
	or.b32  	%r285, %r238, %r285;
$L__BB1_96:
	@%p87 bra 	$L__BB1_98;
	ld.global.u8 	%rs32, [%rd5+-2];
	setp.lt.u16 	%p118, %rs32, %rs1;
	selp.b32 	%r239, 0, 32768, %p118;
	or.b32  	%r285, %r239, %r285;
$L__BB1_98:
	@%p89 bra 	$L__BB1_100;
	ld.global.u8 	%rs34, [%rd5+-1];
	setp.lt.u16 	%p120, %rs34, %rs1;
	selp.b32 	%r240, 0, 65536, %p120;
	or.b32  	%r285, %r240, %r285;
$L__BB1_100:
	@%p91 bra 	$L__BB1_102;
	add.s32 	%r241, %r7, %r251;
	cvt.s64.s32 	%rd74, %r241;
	add.s64 	%rd75, %rd1, %rd74;
	ld.global.u8 	%rs36, [%rd75];
	setp.lt.u16 	%p122, %rs36, %rs1;
	selp.b32 	%r242, 0, 131072, %p122;
	or.b32  	%r285, %r242, %r285;
$L__BB1_102:
	@%p93 bra 	$L__BB1_104;
	ld.global.u8 	%rs38, [%rd5+1];
	setp.lt.u16 	%p124, %rs38, %rs1;
	selp.b32 	%r243, 0, 262144, %p124;
	or.b32  	%r285, %r243, %r285;
$L__BB1_104:
	@%p93 bra 	$L__BB1_106;
	ld.global.u8 	%rs40, [%rd7+1];
	setp.lt.u16 	%p126, %rs40, %rs1;
	selp.b32 	%r244, 0, 524288, %p126;
	or.b32  	%r285, %r244, %r285;
$L__BB1_106:
	@%p93 bra 	$L__BB1_108;
	ld.global.u8 	%rs42, [%rd8+1];
	setp.lt.u16 	%p128, %rs42, %rs1;
	selp.b32 	%r245, 0, 1048576, %p128;
	or.b32  	%r285, %r245, %r285;
$L__BB1_108:
	setp.ge.u32 	%p129, %r251, %r150;
	@%p129 bra 	$L__BB1_110;
	add.s32 	%r246, %r13, %r150;
	cvt.u64.u32 	%rd76, %r246;
	add.s64 	%rd77, %rd1, %rd76;
	ld.global.u8 	%rs44, [%rd77];
	setp.lt.u16 	%p130, %rs44, %rs1;
	selp.b32 	%r247, 0, 2097152, %p130;
	or.b32  	%r285, %r247, %r285;
$L__BB1_110:
	setp.ge.u32 	%p131, %r32, %r150;
	@%p131 bra 	$L__BB1_112;
	ld.global.u8 	%rs46, [%rd11+-1];
	setp.lt.u16 	%p132, %rs46, %rs1;
	selp.b32 	%r248, 0, 4194304, %p132;
	or.b32  	%r285, %r248, %r285;
$L__BB1_112:
	setp.ge.u32 	%p133, %r32, %r150;
	@%p133 bra 	$L__BB1_114;
	ld.global.u8 	%rs48, [%rd12+-1];
	setp.lt.u16 	%p134, %rs48, %rs1;
	selp.b32 	%r249, 0, 8388608, %p134;
	or.b32  	%r285, %r249, %r285;
$L__BB1_114:
	mul.wide.s32 	%rd78, %r101, 4;
	add.s64 	%rd79, %rd2, %rd78;
	st.global.u32 	[%rd79], %r285;
$L__BB1_115:
	setp.ne.s32 	%p135, %r251, %r11;
	mov.u32 	%r251, %r43;
	@%p135 bra 	$L__BB1_2;
$L__BB1_116:
	ret;

}
	// .globl	_Z24convertToGrayscaleCUDAV2PKhiiiPh
.visible .entry _Z24convertToGrayscaleCUDAV2PKhiiiPh(
	.param .u64 .ptr .align 1 _Z24convertToGrayscaleCUDAV2PKhiiiPh_param_0,
	.param .u32 _Z24convertToGrayscaleCUDAV2PKhiiiPh_param_1,
	.param .u32 _Z24convertToGrayscaleCUDAV2PKhiiiPh_param_2,
	.param .u32 _Z24convertToGrayscaleCUDAV2PKhiiiPh_param_3,
	.param .u64 .ptr .align 1 _Z24convertToGrayscaleCUDAV2PKhiiiPh_param_4
)
{
	.reg .pred 	%p<6>;
	.reg .b16 	%rs<8>;
	.reg .b32 	%r<14>;
	.reg .b64 	%rd<13>;

	ld.param.u64 	%rd3, [_Z24convertToGrayscaleCUDAV2PKhiiiPh_param_0];
	ld.param.u32 	%r5, [_Z24convertToGrayscaleCUDAV2PKhiiiPh_param_1];
	ld.param.u32 	%r7, [_Z24convertToGrayscaleCUDAV2PKhiiiPh_param_2];
	ld.param.u32 	%r6, [_Z24convertToGrayscaleCUDAV2PKhiiiPh_param_3];
	ld.param.u64 	%rd4, [_Z24convertToGrayscaleCUDAV2PKhiiiPh_param_4];
	cvta.to.global.u64 	%rd1, %rd4;
	cvta.to.global.u64 	%rd2, %rd3;
	mov.u32 	%r8, %ctaid.x;
	mov.u32 	%r9, %ntid.x;
	mov.u32 	%r10, %tid.x;
	mad.lo.s32 	%r1, %r8, %r9, %r10;
	mov.u32 	%r11, %ctaid.y;
	mov.u32 	%r12, %ntid.y;
	mov.u32 	%r13, %tid.y;
	mad.lo.s32 	%r2, %r11, %r12, %r13;
	setp.ge.s32 	%p1, %r2, %r7;
	setp.ge.s32 	%p2, %r1, %r5;
	or.pred  	%p3, %p2, %p1;
	@%p3 bra 	$L__BB2_5;
	mad.lo.s32 	%r3, %r5, %r2, %r1;
	mul.lo.s32 	%r4, %r3, %r6;
	setp.eq.s32 	%p4, %r6, 1;
	@%p4 bra 	$L__BB2_4;
	setp.ne.s32 	%p5, %r6, 3;
	@%p5 bra 	$L__BB2_5;
	cvt.s64.s32 	%rd9, %r4;
	add.s64 	%rd10, %rd2, %rd9;
	ld.global.u8 	%rs2, [%rd10];
	ld.global.u8 	%rs3, [%rd10+1];
	add.s16 	%rs4, %rs3, %rs2;
	ld.global.u8 	%rs5, [%rd10+2];
	add.s16 	%rs6, %rs4, %rs5;
	mul.hi.u16 	%rs7, %rs6, 21846;
	cvt.s64.s32 	%rd11, %r3;
	add.s64 	%rd12, %rd1, %rd11;
	st.global.u8 	[%rd12], %rs7;
	bra.uni 	$L__BB2_5;
$L__BB2_4:
	cvt.s64.s32 	%rd5, %r4;
	add.s64 	%rd6, %rd2, %rd5;
	ld.global.u8 	%rs1, [%rd6];
	cvt.s64.s32 	%rd7, %r3;
	add.s64 	%rd8, %rd1, %rd7;
	st.global.u8 	[%rd8], %rs1;
$L__BB2_5:
	ret;

}
	// .globl	_Z33findKeyPointsAndDescriptorsCUDAV2PKhiiiiPiS1_
.visible .entry _Z33findKeyPointsAndDescriptorsCUDAV2PKhiiiiPiS1_(
	.param .u64 .ptr .align 1 _Z33findKeyPointsAndDescriptorsCUDAV2PKhiiiiPiS1__param_0,
	.param .u32 _Z33findKeyPointsAndDescriptorsCUDAV2PKhiiiiPiS1__param_1,
	.param .u32 _Z33findKeyPointsAndDescriptorsCUDAV2PKhiiiiPiS1__param_2,
	.param .u32 _Z33findKeyPointsAndDescriptorsCUDAV2PKhiiiiPiS1__param_3,
	.param .u32 _Z33findKeyPointsAndDescriptorsCUDAV2PKhiiiiPiS1__param_4,
	.param .u64 .ptr .align 1 _Z33findKeyPointsAndDescriptorsCUDAV2PKhiiiiPiS1__param_5,
	.param .u64 .ptr .align 1 _Z33findKeyPointsAndDescriptorsCUDAV2PKhiiiiPiS1__param_6
)
{
	.reg .pred 	%p<150>;
	.reg .b16 	%rs<50>;
	.reg .b32 	%r<326>;
	.reg .b64 	%rd<80>;

	ld.param.u64 	%rd10, [_Z33findKeyPointsAndDescriptorsCUDAV2PKhiiiiPiS1__param_0];
	ld.param.u32 	%r148, [_Z33findKeyPointsAndDescriptorsCUDAV2PKhiiiiPiS1__param_1];
	ld.param.u32 	%r149, [_Z33findKeyPointsAndDescriptorsCUDAV2PKhiiiiPiS1__param_2];
	ld.param.u32 	%r150, [_Z33findKeyPointsAndDescriptorsCUDAV2PKhiiiiPiS1__param_3];
	ld.param.u32 	%r151, [_Z33findKeyPointsAndDescriptorsCUDAV2PKhiiiiPiS1__param_4];
	ld.param.u64 	%rd8, [_Z33findKeyPointsAndDescriptorsCUDAV2PKhiiiiPiS1__param_5];
	ld.param.u64 	%rd9, [_Z33findKeyPointsAndDescriptorsCUDAV2PKhiiiiPiS1__param_6];
	cvta.to.global.u64 	%rd1, %rd10;
	mov.u32 	%r152, %ctaid.x;
	mov.u32 	%r153, %ntid.x;
	mov.u32 	%r154, %tid.x;
	mad.lo.s32 	%r1, %r152, %r153, %r154;
	mov.u32 	%r155, %ctaid.y;
	mov.u32 	%r156, %ntid.y;
	mov.u32 	%r157, %tid.y;
	mad.lo.s32 	%r158, %r155, %r156, %r157;
	add.s32 	%r159, %r149, -3;
	setp.ge.s32 	%p2, %r158, %r159;
	setp.lt.u32 	%p3, %r158, 3;
	or.pred  	%p4, %p2, %p3;
	@%p4 bra 	$L__BB3_115;
	add.s32 	%r160, %r148, -3;
	setp.ge.s32 	%p5, %r1, %r160;
	setp.lt.s32 	%p6, %r1, 3;
	or.pred  	%p7, %p6, %p5;
	@%p7 bra 	$L__BB3_115;
	mul.lo.s32 	%r3, %r148, %r158;
	add.s32 	%r4, %r3, %r1;
	mul.lo.s32 	%r162, %r4, %r150;
	cvt.s64.s32 	%rd11, %r162;
	add.s64 	%rd12, %rd1, %rd11;
	ld.global.u8 	%r163, [%rd12];
	add.s32 	%r5, %r151, %r163;
	sub.s32 	%r6, %r163, %r151;
	add.s32 	%r7, %r1, -3;
	setp.ge.s32 	%p8, %r7, %r148;
	setp.ge.s32 	%p9, %r158, %r149;
	mov.b32 	%r273, 0;
	or.pred  	%p10, %p8, %p9;
	mov.u32 	%r270, %r273;
	@%p10 bra 	$L__BB3_5;
	add.s32 	%r166, %r4, -3;
	mul.lo.s32 	%r167, %r166, %r150;
	cvt.s64.s32 	%rd13, %r167;
	add.s64 	%rd14, %rd1, %rd13;
	ld.global.u8 	%r8, [%rd14];
	setp.lt.s32 	%p11, %r5, %r8;
	mov.b32 	%r270, 1;
	@%p11 bra 	$L__BB3_5;
	setp.gt.s32 	%p12, %r6, %r8;
	selp.u32 	%r9, 1, 0, %p12;
	mov.u32 	%r270, %r273;
	mov.u32 	%r273, %r9;
$L__BB3_5:
	setp.ge.s32 	%p13, %r7, %r148;
	add.s32 	%r12, %r158, 1;
	setp.ge.s32 	%p14, %r12, %r149;
	or.pred  	%p15, %p13, %p14;
	@%p15 bra 	$L__BB3_9;
	add.s32 	%r169, %r3, %r148;
	add.s32 	%r170, %r169, %r7;
	mul.lo.s32 	%r171, %r170, %r150;
	cvt.s64.s32 	%rd15, %r171;
	add.s64 	%rd16, %rd1, %rd15;
	ld.global.u8 	%r13, [%rd16];
	setp.lt.s32 	%p16, %r5, %r13;
	@%p16 bra 	$L__BB3_8;
	setp.gt.s32 	%p17, %r6, %r13;
	selp.u32 	%r172, 1, 0, %p17;
	add.s32 	%r273, %r273, %r172;
	bra.uni 	$L__BB3_9;
$L__BB3_8:
	add.s32 	%r270, %r270, 1;
$L__BB3_9:
	add.s32 	%r18, %r1, -2;
	add.s32 	%r19, %r158, 2;
	setp.ge.s32 	%p18, %r18, %r148;
	setp.ge.s32 	%p19, %r19, %r149;
	or.pred  	%p20, %p18, %p19;
	@%p20 bra 	$L__BB3_13;
	shl.b32 	%r173, %r148, 1;
	add.s32 	%r174, %r3, %r173;
	add.s32 	%r175, %r174, %r18;
	mul.lo.s32 	%r176, %r175, %r150;
	cvt.s64.s32 	%rd17, %r176;
	add.s64 	%rd18, %rd1, %rd17;
	ld.global.u8 	%r20, [%rd18];
	setp.lt.s32 	%p21, %r5, %r20;
	@%p21 bra 	$L__BB3_12;
	setp.gt.s32 	%p22, %r6, %r20;
	selp.u32 	%r177, 1, 0, %p22;
	add.s32 	%r273, %r273, %r177;
	bra.uni 	$L__BB3_13;
$L__BB3_12:
	add.s32 	%r270, %r270, 1;
$L__BB3_13:
	add.s32 	%r25, %r158, 3;
	setp.gt.s32 	%p23, %r1, %r148;
	setp.ge.s32 	%p24, %r25, %r149;
	or.pred  	%p25, %p23, %p24;
	@%p25 bra 	$L__BB3_17;
	mad.lo.s32 	%r178, %r148, 3, %r3;
	add.s32 	%r179, %r1, %r178;
	add.s32 	%r180, %r179, -1;
	mul.lo.s32 	%r181, %r180, %r150;
	cvt.s64.s32 	%rd19, %r181;
	add.s64 	%rd20, %rd1, %rd19;
	ld.global.u8 	%r26, [%rd20];
	setp.lt.s32 	%p26, %r5, %r26;
	@%p26 bra 	$L__BB3_16;
	setp.gt.s32 	%p27, %r6, %r26;
	selp.u32 	%r182, 1, 0, %p27;
	add.s32 	%r273, %r273, %r182;
	bra.uni 	$L__BB3_17;
$L__BB3_16:
	add.s32 	%r270, %r270, 1;
$L__BB3_17:
	setp.ge.s32 	%p28, %r25, %r149;
	setp.ge.s32 	%p29, %r1, %r148;
	or.pred  	%p30, %p29, %p28;
	@%p30 bra 	$L__BB3_21;
	mad.lo.s32 	%r183, %r148, 3, %r4;
	mul.lo.s32 	%r184, %r183, %r150;
	cvt.s64.s32 	%rd21, %r184;
	add.s64 	%rd22, %rd1, %rd21;
	ld.global.u8 	%r31, [%rd22];
	setp.lt.s32 	%p31, %r5, %r31;
	@%p31 bra 	$L__BB3_20;
	setp.gt.s32 	%p32, %r6, %r31;
	selp.u32 	%r185, 1, 0, %p32;
	add.s32 	%r273, %r273, %r185;
	bra.uni 	$L__BB3_21;
$L__BB3_20:
	add.s32 	%r270, %r270, 1;
$L__BB3_21:
	setp.ge.s32 	%p33, %r25, %r149;
	add.s32 	%r36, %r1, 1;
	setp.ge.s32 	%p34, %r36, %r148;
	or.pred  	%p35, %p34, %p33;
	@%p35 bra 	$L__BB3_25;
	mad.lo.s32 	%r186, %r148, 3, %r3;
	add.s32 	%r187, %r186, %r36;
	mul.lo.s32 	%r188, %r187, %r150;
	cvt.s64.s32 	%rd23, %r188;
	add.s64 	%rd24, %rd1, %rd23;
	ld.global.u8 	%r37, [%rd24];
	setp.lt.s32 	%p36, %r5, %r37;
	@%p36 bra 	$L__BB3_24;
	setp.gt.s32 	%p37, %r6, %r37;
	selp.u32 	%r189, 1, 0, %p37;
	add.s32 	%r273, %r273, %r189;
	bra.uni 	$L__BB3_25;
$L__BB3_24:
	add.s32 	%r270, %r270, 1;
$L__BB3_25:
	setp.ge.s32 	%p38, %r19, %r149;
	add.s32 	%r42, %r1, 2;
	setp.ge.s32 	%p39, %r42, %r148;
	or.pred  	%p40, %p39, %p38;
	@%p40 bra 	$L__BB3_29;
	shl.b32 	%r190, %r148, 1;
	add.s32 	%r191, %r3, %r190;
	add.s32 	%r192, %r191, %r42;
	mul.lo.s32 	%r193, %r192, %r150;
	cvt.s64.s32 	%rd25, %r193;
	add.s64 	%rd26, %rd1, %rd25;
	ld.global.u8 	%r43, [%rd26];
	setp.lt.s32 	%p41, %r5, %r43;
	@%p41 bra 	$L__BB3_28;
	setp.gt.s32 	%p42, %r6, %r43;
	selp.u32 	%r194, 1, 0, %p42;
	add.s32 	%r273, %r273, %r194;
	bra.uni 	$L__BB3_29;
$L__BB3_28:
	add.s32 	%r270, %r270, 1;
$L__BB3_29:
	setp.ge.s32 	%p43, %r12, %r149;
	add.s32 	%r48, %r1, 3;
	setp.ge.s32 	%p44, %r48, %r148;
	or.pred  	%p45, %p44, %p43;
	@%p45 bra 	$L__BB3_33;
	add.s32 	%r195, %r3, %r148;
	add.s32 	%r196, %r195, %r48;
	mul.lo.s32 	%r197, %r196, %r150;
	cvt.s64.s32 	%rd27, %r197;
	add.s64 	%rd28, %rd1, %rd27;
	ld.global.u8 	%r49, [%rd28];
	setp.lt.s32 	%p46, %r5, %r49;
	@%p46 bra 	$L__BB3_32;
	setp.gt.s32 	%p47, %r6, %r49;
	selp.u32 	%r198, 1, 0, %p47;
	add.s32 	%r273, %r273, %r198;
	bra.uni 	$L__BB3_33;
$L__BB3_32:
	add.s32 	%r270, %r270, 1;
$L__BB3_33:
	setp.ge.s32 	%p48, %r48, %r148;
	setp.ge.s32 	%p49, %r158, %r149;
	or.pred  	%p50, %p48, %p49;
	@%p50 bra 	$L__BB3_37;
	add.s32 	%r199, %r4, 3;
	mul.lo.s32 	%r200, %r199, %r150;
	cvt.s64.s32 	%rd29, %r200;
	add.s64 	%rd30, %rd1, %rd29;
	ld.global.u8 	%r54, [%rd30];
	setp.lt.s32 	%p51, %r5, %r54;
	@%p51 bra 	$L__BB3_36;
	setp.gt.s32 	%p52, %r6, %r54;
	selp.u32 	%r201, 1, 0, %p52;
	add.s32 	%r273, %r273, %r201;
	bra.uni 	$L__BB3_37;
$L__BB3_36:
	add.s32 	%r270, %r270, 1;
$L__BB3_37:
	setp.ge.s32 	%p53, %r48, %r148;
	setp.gt.s32 	%p54, %r158, %r149;
	or.pred  	%p55, %p53, %p54;
	@%p55 bra 	$L__BB3_41;
	sub.s32 	%r202, %r3, %r148;
	add.s32 	%r203, %r202, %r48;
	mul.lo.s32 	%r204, %r203, %r150;
	cvt.s64.s32 	%rd31, %r204;
	add.s64 	%rd32, %rd1, %rd31;
	ld.global.u8 	%r59, [%rd32];
	setp.lt.s32 	%p56, %r5, %r59;
	@%p56 bra 	$L__BB3_40;
	setp.gt.s32 	%p57, %r6, %r59;
	selp.u32 	%r205, 1, 0, %p57;
	add.s32 	%r273, %r273, %r205;
	bra.uni 	$L__BB3_41;
$L__BB3_40:
	add.s32 	%r270, %r270, 1;
$L__BB3_41:
	setp.ge.s32 	%p58, %r42, %r148;
	add.s32 	%r64, %r158, -2;
	setp.gt.u32 	%p59, %r158, 1;
	setp.lt.s32 	%p60, %r64, %r149;
	and.pred  	%p1, %p59, %p60;
	not.pred 	%p62, %p1;
	or.pred  	%p63, %p58, %p62;
	@%p63 bra 	$L__BB3_45;
	mad.lo.s32 	%r206, %r148, %r64, %r42;
	mul.lo.s32 	%r207, %r206, %r150;
	cvt.s64.s32 	%rd33, %r207;
	add.s64 	%rd34, %rd1, %rd33;
	ld.global.u8 	%r65, [%rd34];
	setp.lt.s32 	%p64, %r5, %r65;
	@%p64 bra 	$L__BB3_44;
	setp.gt.s32 	%p65, %r6, %r65;
	selp.u32 	%r208, 1, 0, %p65;
	add.s32 	%r273, %r273, %r208;
	bra.uni 	$L__BB3_45;
$L__BB3_44:
	add.s32 	%r270, %r270, 1;
$L__BB3_45:
	setp.ge.s32 	%p66, %r36, %r148;
	add.s32 	%r70, %r158, -3;
	setp.ge.s32 	%p67, %r70, %r149;
	or.pred  	%p68, %p66, %p67;
	@%p68 bra 	$L__BB3_49;
	mad.lo.s32 	%r209, %r148, -3, %r3;
	add.s32 	%r210, %r209, %r36;
	mul.lo.s32 	%r211, %r210, %r150;
	cvt.s64.s32 	%rd35, %r211;
	add.s64 	%rd36, %rd1, %rd35;
	ld.global.u8 	%r71, [%rd36];
	setp.lt.s32 	%p69, %r5, %r71;
	@%p69 bra 	$L__BB3_48;
	setp.gt.s32 	%p70, %r6, %r71;
	selp.u32 	%r212, 1, 0, %p70;
	add.s32 	%r273, %r273, %r212;
	bra.uni 	$L__BB3_49;
$L__BB3_48:
	add.s32 	%r270, %r270, 1;
$L__BB3_49:
	setp.ge.s32 	%p71, %r70, %r149;
	setp.ge.s32 	%p72, %r1, %r148;
	or.pred  	%p73, %p72, %p71;
	@%p73 bra 	$L__BB3_53;
	mad.lo.s32 	%r213, %r148, -3, %r4;
	mul.lo.s32 	%r214, %r213, %r150;
	cvt.s64.s32 	%rd37, %r214;
	add.s64 	%rd38, %rd1, %rd37;
	ld.global.u8 	%r76, [%rd38];
	setp.lt.s32 	%p74, %r5, %r76;
	@%p74 bra 	$L__BB3_52;
	setp.gt.s32 	%p75, %r6, %r76;
	selp.u32 	%r215, 1, 0, %p75;
	add.s32 	%r273, %r273, %r215;
	bra.uni 	$L__BB3_53;
$L__BB3_52:
	add.s32 	%r270, %r270, 1;
$L__BB3_53:
	setp.ge.s32 	%p76, %r70, %r149;
	setp.gt.s32 	%p77, %r1, %r148;
	or.pred  	%p78, %p77, %p76;
	@%p78 bra 	$L__BB3_57;
	mad.lo.s32 	%r216, %r148, -3, %r3;
	add.s32 	%r217, %r1, %r216;
	add.s32 	%r218, %r217, -1;
	mul.lo.s32 	%r219, %r218, %r150;
	cvt.s64.s32 	%rd39, %r219;
	add.s64 	%rd40, %rd1, %rd39;
	ld.global.u8 	%r81, [%rd40];
	setp.lt.s32 	%p79, %r5, %r81;
	@%p79 bra 	$L__BB3_56;
	setp.gt.s32 	%p80, %r6, %r81;
	selp.u32 	%r220, 1, 0, %p80;
	add.s32 	%r273, %r273, %r220;
	bra.uni 	$L__BB3_57;
$L__BB3_56:
	add.s32 	%r270, %r270, 1;
$L__BB3_57:
	setp.ge.s32 	%p81, %r18, %r148;
	or.pred  	%p83, %p81, %p62;
	@%p83 bra 	$L__BB3_61;
	mad.lo.s32 	%r221, %r148, %r64, %r18;
	mul.lo.s32 	%r222, %r221, %r150;
	cvt.s64.s32 	%rd41, %r222;
	add.s64 	%rd42, %rd1, %rd41;
	ld.global.u8 	%r86, [%rd42];
	setp.lt.s32 	%p84, %r5, %r86;
	@%p84 bra 	$L__BB3_60;
	setp.gt.s32 	%p85, %r6, %r86;
	selp.u32 	%r223, 1, 0, %p85;
	add.s32 	%r273, %r273, %r223;
	bra.uni 	$L__BB3_61;
$L__BB3_60:
	add.s32 	%r270, %r270, 1;
$L__BB3_61:
	setp.gt.s32 	%p86, %r158, %r149;
	setp.ge.s32 	%p87, %r7, %r148;
	or.pred  	%p88, %p87, %p86;
	@%p88 bra 	$L__BB3_65;
	sub.s32 	%r224, %r3, %r148;
	add.s32 	%r225, %r224, %r7;
	mul.lo.s32 	%r226, %r225, %r150;
	cvt.s64.s32 	%rd43, %r226;
	add.s64 	%rd44, %rd1, %rd43;
	ld.global.u8 	%r91, [%rd44];
	setp.lt.s32 	%p89, %r5, %r91;
	@%p89 bra 	$L__BB3_64;
	setp.gt.s32 	%p90, %r6, %r91;
	selp.u32 	%r227, 1, 0, %p90;
	add.s32 	%r273, %r273, %r227;
	bra.uni 	$L__BB3_65;
$L__BB3_64:
	add.s32 	%r270, %r270, 1;
$L__BB3_65:
	max.u32 	%r229, %r270, %r273;
	setp.lt.u32 	%p91, %r229, 9;
	@%p91 bra 	$L__BB3_115;
	cvta.to.global.u64 	%rd45, %rd8;
	setp.lt.u32 	%p92, %r158, 2;
	setp.ge.s32 	%p93, %r18, %r148;
	atom.global.add.u32 	%r96, [%rd45], 1;
	shl.b32 	%r231, %r96, 1;
	mul.wide.s32 	%rd46, %r231, 4;
	add.s64 	%rd47, %rd45, %rd46;
	st.global.u32 	[%rd47+4], %r1;
	st.global.u32 	[%rd47+8], %r158;
	cvt.s64.s32 	%rd48, %r4;
	add.s64 	%rd2, %rd1, %rd48;
	ld.global.u8 	%rs1, [%rd2];
	mov.b32 	%r303, 0;
	or.pred  	%p94, %p93, %p92;
	@%p94 bra 	$L__BB3_68;
	mad.lo.s32 	%r232, %r148, %r64, %r18;
	cvt.u64.u32 	%rd49, %r232;
	add.s64 	%rd50, %rd1, %rd49;
	ld.global.u8 	%rs2, [%rd50];
	setp.ge.u16 	%p95, %rs2, %rs1;
	selp.u32 	%r303, 1, 0, %p95;
$L__BB3_68:
	setp.lt.u32 	%p96, %r158, 2;
	setp.gt.s32 	%p97, %r1, %r148;
	or.pred  	%p98, %p97, %p96;
	@%p98 bra 	$L__BB3_70;
	mad.lo.s32 	%r233, %r148, %r64, %r1;
	add.s32 	%r234, %r233, -1;
	cvt.u64.u32 	%rd51, %r234;
	add.s64 	%rd52, %rd1, %rd51;
	ld.global.u8 	%rs4, [%rd52];
	setp.lt.u16 	%p99, %rs4, %rs1;
	selp.b32 	%r235, 0, 2, %p99;
	or.b32  	%r303, %r235, %r303;
$L__BB3_70:
	setp.lt.u32 	%p100, %r158, 2;
	setp.ge.s32 	%p101, %r1, %r148;
	or.pred  	%p102, %p101, %p100;
	@%p102 bra 	$L__BB3_72;
	mad.lo.s32 	%r236, %r148, %r64, %r1;
	cvt.u64.u32 	%rd53, %r236;
	add.s64 	%rd54, %rd1, %rd53;
	ld.global.u8 	%rs6, [%rd54];
	setp.lt.u16 	%p103, %rs6, %rs1;
	selp.b32 	%r237, 0, 4, %p103;
	or.b32  	%r303, %r237, %r303;
$L__BB3_72:
	setp.lt.u32 	%p104, %r158, 2;
	setp.ge.s32 	%p105, %r36, %r148;
	mul.lo.s32 	%r238, %r148, %r64;
	cvt.u64.u32 	%rd3, %r1;
	cvt.u64.u32 	%rd55, %r238;
	add.s64 	%rd56, %rd55, %rd3;
	add.s64 	%rd4, %rd1, %rd56;
	or.pred  	%p106, %p105, %p104;
	@%p106 bra 	$L__BB3_74;
	ld.global.u8 	%rs8, [%rd4+1];
	setp.lt.u16 	%p107, %rs8, %rs1;
	selp.b32 	%r239, 0, 8, %p107;
	or.b32  	%r303, %r239, %r303;
$L__BB3_74:
	setp.lt.u32 	%p108, %r158, 2;
	setp.ge.s32 	%p109, %r42, %r148;
	or.pred  	%p110, %p109, %p108;
	@%p110 bra 	$L__BB3_76;
	ld.global.u8 	%rs10, [%rd4+2];
	setp.lt.u16 	%p111, %rs10, %rs1;
	selp.b32 	%r240, 0, 16, %p111;
	or.b32  	%r303, %r240, %r303;
$L__BB3_76:
	setp.ge.s32 	%p112, %r42, %r148;
	sub.s32 	%r107, %r3, %r148;
	cvt.s64.s32 	%rd57, %r107;
	add.s64 	%rd58, %rd57, %rd3;
	add.s64 	%rd5, %rd1, %rd58;
	@%p112 bra 	$L__BB3_78;
	ld.global.u8 	%rs12, [%rd5+2];
	setp.lt.u16 	%p113, %rs12, %rs1;
	selp.b32 	%r241, 0, 32, %p113;
	or.b32  	%r303, %r241, %r303;
$L__BB3_78:
	setp.ge.s32 	%p114, %r42, %r148;
	@%p114 bra 	$L__BB3_80;
	ld.global.u8 	%rs14, [%rd2+2];
	setp.lt.u16 	%p115, %rs14, %rs1;
	selp.b32 	%r242, 0, 64, %p115;
	or.b32  	%r303, %r242, %r303;
$L__BB3_80:
	setp.ge.s32 	%p116, %r42, %r148;
	add.s32 	%r112, %r3, %r148;
	cvt.u64.u32 	%rd59, %r112;
	add.s64 	%rd60, %rd59, %rd3;
	add.s64 	%rd6, %rd1, %rd60;
	@%p116 bra 	$L__BB3_82;
	ld.global.u8 	%rs16, [%rd6+2];
	setp.lt.u16 	%p117, %rs16, %rs1;
	selp.b32 	%r243, 0, 128, %p117;
	or.b32  	%r303, %r243, %r303;
$L__BB3_82:
	shl.b32 	%r244, %r148, 1;
	add.s32 	%r115, %r3, %r244;
	cvt.u64.u32 	%rd61, %r115;
	add.s64 	%rd62, %rd61, %rd3;
	add.s64 	%rd7, %rd1, %rd62;
	@%p116 bra 	$L__BB3_84;
	ld.global.u8 	%rs18, [%rd7+2];
	setp.lt.u16 	%p119, %rs18, %rs1;
	selp.b32 	%r245, 0, 256, %p119;
	or.b32  	%r303, %r245, %r303;
$L__BB3_84:
	setp.ge.s32 	%p120, %r36, %r148;
	@%p120 bra 	$L__BB3_86;
	ld.global.u8 	%rs20, [%rd7+1];
	setp.lt.u16 	%p121, %rs20, %rs1;
	selp.b32 	%r246, 0, 512, %p121;
	or.b32  	%r303, %r246, %r303;
$L__BB3_86:
	setp.ge.s32 	%p122, %r1, %r148;
	@%p122 bra 	$L__BB3_88;
	add.s32 	%r247, %r115, %r1;
	cvt.u64.u32 	%rd63, %r247;
	add.s64 	%rd64, %rd1, %rd63;
	ld.global.u8 	%rs22, [%rd64];
	setp.lt.u16 	%p123, %rs22, %rs1;
	selp.b32 	%r248, 0, 1024, %p123;
	or.b32  	%r303, %r248, %r303;
$L__BB3_88:
	setp.gt.s32 	%p124, %r1, %r148;
	@%p124 bra 	$L__BB3_90;
	add.s32 	%r249, %r1, %r115;
	add.s32 	%r250, %r249, -1;
	cvt.u64.u32 	%rd65, %r250;
	add.s64 	%rd66, %rd1, %rd65;
	ld.global.u8 	%rs24, [%rd66];
	setp.lt.u16 	%p125, %rs24, %rs1;
	selp.b32 	%r251, 0, 2048, %p125;
	or.b32  	%r303, %r251, %r303;
$L__BB3_90:
	setp.ge.s32 	%p126, %r18, %r148;
	@%p126 bra 	$L__BB3_92;
	add.s32 	%r252, %r115, %r18;
	cvt.u64.u32 	%rd67, %r252;
	add.s64 	%rd68, %rd1, %rd67;
	ld.global.u8 	%rs26, [%rd68];
	setp.lt.u16 	%p127, %rs26, %rs1;
	selp.b32 	%r253, 0, 4096, %p127;
	or.b32  	%r303, %r253, %r303;
$L__BB3_92:
	setp.ge.s32 	%p128, %r18, %r148;
	@%p128 bra 	$L__BB3_94;
	add.s32 	%r254, %r112, %r18;
	cvt.u64.u32 	%rd69, %r254;
	add.s64 	%rd70, %rd1, %rd69;
	ld.global.u8 	%rs28, [%rd70];
	setp.lt.u16 	%p129, %rs28, %rs1;
	selp.b32 	%r255, 0, 8192, %p129;
	or.b32  	%r303, %r255, %r303;
$L__BB3_94:
	setp.ge.s32 	%p130, %r18, %r148;
	@%p130 bra 	$L__BB3_96;
	ld.global.u8 	%rs30, [%rd2+-2];
	setp.lt.u16 	%p131, %rs30, %rs1;
	selp.b32 	%r256, 0, 16384, %p131;
	or.b32  	%r303, %r256, %r303;
$L__BB3_96:
	setp.ge.s32 	%p132, %r18, %r148;
	@%p132 bra 	$L__BB3_98;
	ld.global.u8 	%rs32, [%rd5+-2];
	setp.lt.u16 	%p133, %rs32, %rs1;
	selp.b32 	%r257, 0, 32768, %p133;
	or.b32  	%r303, %r257, %r303;
$L__BB3_98:
	setp.gt.s32 	%p134, %r1, %r148;
	@%p134 bra 	$L__BB3_100;
	ld.global.u8 	%rs34, [%rd5+-1];
	setp.lt.u16 	%p135, %rs34, %rs1;
	selp.b32 	%r258, 0, 65536, %p135;
	or.b32  	%r303, %r258, %r303;
$L__BB3_100:
	setp.ge.s32 	%p136, %r1, %r148;
	@%p136 bra 	$L__BB3_102;
	add.s32 	%r259, %r107, %r1;
	cvt.s64.s32 	%rd71, %r259;
	add.s64 	%rd72, %rd1, %rd71;
	ld.global.u8 	%rs36, [%rd72];
	setp.lt.u16 	%p137, %rs36, %rs1;
	selp.b32 	%r260, 0, 131072, %p137;
	or.b32  	%r303, %r260, %r303;
$L__BB3_102:
	setp.ge.s32 	%p138, %r36, %r148;
	@%p138 bra 	$L__BB3_104;
	ld.global.u8 	%rs38, [%rd5+1];
	setp.lt.u16 	%p139, %rs38, %rs1;
	selp.b32 	%r261, 0, 262144, %p139;
	or.b32  	%r303, %r261, %r303;
$L__BB3_104:
	setp.ge.s32 	%p140, %r36, %r148;
	@%p140 bra 	$L__BB3_106;
	ld.global.u8 	%rs40, [%rd2+1];
	setp.lt.u16 	%p141, %rs40, %rs1;
	selp.b32 	%r262, 0, 524288, %p141;
	or.b32  	%r303, %r262, %r303;
$L__BB3_106:
	setp.ge.s32 	%p142, %r36, %r148;
	@%p142 bra 	$L__BB3_108;
	ld.global.u8 	%rs42, [%rd6+1];
	setp.lt.u16 	%p143, %rs42, %rs1;
	selp.b32 	%r263, 0, 1048576, %p143;
	or.b32  	%r303, %r263, %r303;
$L__BB3_108:
	setp.ge.s32 	%p144, %r1, %r148;
	@%p144 bra 	$L__BB3_110;
	add.s32 	%r264, %r4, %r148;
	cvt.u64.u32 	%rd73, %r264;
	add.s64 	%rd74, %rd1, %rd73;
	ld.global.u8 	%rs44, [%rd74];
	setp.lt.u16 	%p145, %rs44, %rs1;
	selp.b32 	%r265, 0, 2097152, %p145;
	or.b32  	%r303, %r265, %r303;
$L__BB3_110:
	setp.gt.s32 	%p146, %r1, %r148;
	@%p146 bra 	$L__BB3_112;
	add.s32 	%r266, %r1, %r112;
	add.s32 	%r267, %r266, -1;
	cvt.u64.u32 	%rd75, %r267;
	add.s64 	%rd76, %rd1, %rd75;
	ld.global.u8 	%rs46, [%rd76];
	setp.lt.u16 	%p147, %rs46, %rs1;
	selp.b32 	%r268, 0, 4194304, %p147;
	or.b32  	%r303, %r268, %r303;
$L__BB3_112:
	setp.gt.s32 	%p148, %r1, %r148;
	@%p148 bra 	$L__BB3_114;
	ld.global.u8 	%rs48, [%rd2+-1];
	setp.lt.u16 	%p149, %rs48, %rs1;
	selp.b32 	%r269, 0, 8388608, %p149;
	or.b32  	%r303, %r269, %r303;
$L__BB3_114:
	cvta.to.global.u64 	%rd77, %rd9;
	mul.wide.s32 	%rd78, %r96, 4;
	add.s64 	%rd79, %rd77, %rd78;
	st.global.u32 	[%rd79], %r303;
$L__BB3_115:
	ret;

}


// ===== COMPILED SASS (sm_100) =====

	.target	sm_100

	.elftype	@"ET_EXEC"


//--------------------- .note.nv.tkinfo           --------------------------
	.section	.note.nv.tkinfo,"",@"SHT_NOTE"
	.sectionflags	@"SHF_NOTE_NV_TKINFO"
	.tkinfo
        /*0018*/ 	.word	0x00000002
        /*0030*/ 	.string	""
        /*0030*/ 	.string	"ptxas"
        /*0030*/ 	.string	"Cuda compilation tools, release 13.0, V13.0.88"
        /*0030*/ 	.string	"Build cuda_13.0.r13.0/compiler.36424714_0"
        /*0030*/ 	.string	"-arch sm_100 -m 64 "



//--------------------- .note.nv.cuinfo           --------------------------
	.section	.note.nv.cuinfo,"",@"SHT_NOTE"
	.sectionflags	@"SHF_NOTE_NV_CUINFO"
        /*0018*/ 	.short	0x0002
        /*001a*/ 	.short	0x0064
        /*001c*/ 	.short	0x0082
	.zero		2


//--------------------- .nv.info                  --------------------------
	.section	.nv.info,"",@"SHT_CUDA_INFO"
	.align	4


	//----- nvinfo : EIATTR_REGCOUNT
	.align		4
        /*0000*/ 	.byte	0x04, 0x2f
        /*0002*/ 	.short	(.L_1 - .L_0)
	.align		4
.L_0:
        /*0004*/ 	.word	index@(_Z22convertToGrayscaleCUDAPKhiiiPh)
        /*0008*/ 	.word	0x00000018


	//----- nvinfo : EIATTR_FRAME_SIZE
	.align		4
.L_1:
        /*000c*/ 	.byte	0x04, 0x11
        /*000e*/ 	.short	(.L_3 - .L_2)
	.align		4
.L_2:
        /*0010*/ 	.word	index@(_Z22convertToGrayscaleCUDAPKhiiiPh)
        /*0014*/ 	.word	0x00000000


	//----- nvinfo : EIATTR_REGCOUNT
	.align		4
.L_3:
        /*0018*/ 	.byte	0x04, 0x2f
        /*001a*/ 	.short	(.L_5 - .L_4)
	.align		4
.L_4:
        /*001c*/ 	.word	index@(_Z31findKeyPointsAndDescriptorsCUDAPKhiiiiPiS1_)
        /*0020*/ 	.word	0x00000028


	//----- nvinfo : EIATTR_FRAME_SIZE
	.align		4
.L_5:
        /*0024*/ 	.byte	0x04, 0x11
        /*0026*/ 	.short	(.L_7 - .L_6)
	.align		4
.L_6:
        /*0028*/ 	.word	index@(_Z31findKeyPointsAndDescriptorsCUDAPKhiiiiPiS1_)
        /*002c*/ 	.word	0x00000000


	//----- nvinfo : EIATTR_REGCOUNT
	.align		4
.L_7:
        /*0030*/ 	.byte	0x04, 0x2f
        /*0032*/ 	.short	(.L_9 - .L_8)
	.align		4
.L_8:
        /*0034*/ 	.word	index@(_Z24convertToGrayscaleCUDAV2PKhiiiPh)
        /*0038*/ 	.word	0x0000000a


	//----- nvinfo : EIATTR_FRAME_SIZE
	.align		4
.L_9:
        /*003c*/ 	.byte	0x04, 0x11
        /*003e*/ 	.short	(.L_11 - .L_10)
	.align		4
.L_10:
        /*0040*/ 	.word	index@(_Z24convertToGrayscaleCUDAV2PKhiiiPh)
        /*0044*/ 	.word	0x00000000


	//----- nvinfo : EIATTR_REGCOUNT
	.align		4
.L_11:
        /*0048*/ 	.byte	0x04, 0x2f
        /*004a*/ 	.short	(.L_13 - .L_12)
	.align		4
.L_12:
        /*004c*/ 	.word	index@(_Z33findKeyPointsAndDescriptorsCUDAV2PKhiiiiPiS1_)
        /*0050*/ 	.word	0x00000020


	//----- nvinfo : EIATTR_FRAME_SIZE
	.align		4
.L_13:
        /*0054*/ 	.byte	0x04, 0x11
        /*0056*/ 	.short	(.L_15 - .L_14)
	.align		4
.L_14:
        /*0058*/ 	.word	index@(_Z33findKeyPointsAndDescriptorsCUDAV2PKhiiiiPiS1_)
        /*005c*/ 	.word	0x00000000


	//----- nvinfo : EIATTR_MIN_STACK_SIZE
	.align		4
.L_15:
        /*0060*/ 	.byte	0x04, 0x12
        /*0062*/ 	.short	(.L_17 - .L_16)
	.align		4
.L_16:
        /*0064*/ 	.word	index@(_Z33findKeyPointsAndDescriptorsCUDAV2PKhiiiiPiS1_)
        /*0068*/ 	.word	0x00000000


	//----- nvinfo : EIATTR_MIN_STACK_SIZE
	.align		4
.L_17:
        /*006c*/ 	.byte	0x04, 0x12
        /*006e*/ 	.short	(.L_19 - .L_18)
	.align		4
.L_18:
        /*0070*/ 	.word	index@(_Z24convertToGrayscaleCUDAV2PKhiiiPh)
        /*0074*/ 	.word	0x00000000


	//----- nvinfo : EIATTR_MIN_STACK_SIZE
	.align		4
.L_19:
        /*0078*/ 	.byte	0x04, 0x12
        /*007a*/ 	.short	(.L_21 - .L_20)
	.align		4
.L_20:
        /*007c*/ 	.word	index@(_Z31findKeyPointsAndDescriptorsCUDAPKhiiiiPiS1_)
        /*0080*/ 	.word	0x00000000


	//----- nvinfo : EIATTR_MIN_STACK_SIZE
	.align		4
.L_21:
        /*0084*/ 	.byte	0x04, 0x12
        /*0086*/ 	.short	(.L_23 - .L_22)
	.align		4
.L_22:
        /*0088*/ 	.word	index@(_Z22convertToGrayscaleCUDAPKhiiiPh)
        /*008c*/ 	.word	0x00000000
.L_23:


//--------------------- .nv.compat                --------------------------
	.section	.nv.compat,"",@"SHT_CUDA_COMPAT_INFO"
	.align	4
        /*0000*/ 	.byte	0x02, 0x09, 0x00, 0x00, 0x02, 0x02, 0x01, 0x00, 0x02, 0x05, 0x05, 0x00, 0x03, 0x07, 0x01, 0x01
        /*0010*/ 	.byte	0x02, 0x03, 0x00, 0x00, 0x02, 0x06, 0x01, 0x00, 0x04, 0x0b, 0x08, 0x00, 0x09, 0x00, 0x00, 0x00
        /*0020*/ 	.byte	0x00, 0x00, 0x00, 0x00


//--------------------- .nv.info._Z33findKeyPointsAndDescriptorsCUDAV2PKhiiiiPiS1_ --------------------------
	.section	.nv.info._Z33findKeyPointsAndDescriptorsCUDAV2PKhiiiiPiS1_,"",@"SHT_CUDA_INFO"
	.sectionflags	@""
	.align	4


	//----- nvinfo : EIATTR_CUDA_API_VERSION
	.align		4
        /*0000*/ 	.byte	0x04, 0x37
        /*0002*/ 	.short	(.L_25 - .L_24)
.L_24:
        /*0004*/ 	.word	0x00000082


	//----- nvinfo : EIATTR_KPARAM_INFO
	.align		4
.L_25:
        /*0008*/ 	.byte	0x04, 0x17
        /*000a*/ 	.short	(.L_27 - .L_26)
.L_26:
        /*000c*/ 	.word	0x00000000
        /*0010*/ 	.short	0x0006
        /*0012*/ 	.short	0x0020
        /*0014*/ 	.byte	0x00, 0xf5, 0x21, 0x00


	//----- nvinfo : EIATTR_KPARAM_INFO
	.align		4
.L_27:
        /*0018*/ 	.byte	0x04, 0x17
        /*001a*/ 	.short	(.L_29 - .L_28)
.L_28:
        /*001c*/ 	.word	0x00000000
        /*0020*/ 	.short	0x0005
        /*0022*/ 	.short	0x0018
        /*0024*/ 	.byte	0x00, 0xf5, 0x21, 0x00


	//----- nvinfo : EIATTR_KPARAM_INFO
	.align		4
.L_29:
        /*0028*/ 	.byte	0x04, 0x17
        /*002a*/ 	.short	(.L_31 - .L_30)
.L_30:
        /*002c*/ 	.word	0x00000000
        /*0030*/ 	.short	0x0004
        /*0032*/ 	.short	0x0014
        /*0034*/ 	.byte	0x00, 0xf0, 0x11, 0x00


	//----- nvinfo : EIATTR_KPARAM_INFO
	.align		4
.L_31:
        /*0038*/ 	.byte	0x04, 0x17
        /*003a*/ 	.short	(.L_33 - .L_32)
.L_32:
        /*003c*/ 	.word	0x00000000
        /*0040*/ 	.short	0x0003
        /*0042*/ 	.short	0x0010
        /*0044*/ 	.byte	0x00, 0xf0, 0x11, 0x00


	//----- nvinfo : EIATTR_KPARAM_INFO
	.align		4
.L_33:
        /*0048*/ 	.byte	0x04, 0x17
        /*004a*/ 	.short	(.L_35 - .L_34)
.L_34:
        /*004c*/ 	.word	0x00000000
        /*0050*/ 	.short	0x0002
        /*0052*/ 	.short	0x000c
        /*0054*/ 	.byte	0x00, 0xf0, 0x11, 0x00


	//----- nvinfo : EIATTR_KPARAM_INFO
	.align		4
.L_35:
        /*0058*/ 	.byte	0x04, 0x17
        /*005a*/ 	.short	(.L_37 - .L_36)
.L_36:
        /*005c*/ 	.word	0x00000000
        /*0060*/ 	.short	0x0001
        /*0062*/ 	.short	0x0008
        /*0064*/ 	.byte	0x00, 0xf0, 0x11, 0x00


	//----- nvinfo : EIATTR_KPARAM_INFO
	.align		4
.L_37:
        /*0068*/ 	.byte	0x04, 0x17
        /*006a*/ 	.short	(.L_39 - .L_38)
.L_38:
        /*006c*/ 	.word	0x00000000
        /*0070*/ 	.short	0x0000
        /*0072*/ 	.short	0x0000
        /*0074*/ 	.byte	0x00, 0xf5, 0x21, 0x00


	//----- nvinfo : EIATTR_SPARSE_MMA_MASK
	.align		4
.L_39:
        /*0078*/ 	.byte	0x03, 0x50
        /*007a*/ 	.short	0x0000


	//----- nvinfo : EIATTR_MAXREG_COUNT
	.align		4
        /*007c*/ 	.byte	0x03, 0x1b
        /*007e*/ 	.short	0x00ff


	//----- nvinfo : EIATTR_MERCURY_ISA_VERSION
	.align		4
        /*0080*/ 	.byte	0x03, 0x5f
        /*0082*/ 	.short	0x0101


	//----- nvinfo : EIATTR_INT_WARP_WIDE_INSTR_OFFSETS
	.align		4
        /*0084*/ 	.byte	0x04, 0x31
        /*0086*/ 	.short	(.L_41 - .L_40)


	//   ....[0]....
.L_40:
        /*0088*/ 	.word	0x000012b0


	//   ....[1]....
        /*008c*/ 	.word	0x000013c0


	//----- nvinfo : EIATTR_VRC_CTA_INIT_COUNT
	.align		4
.L_41:
        /*0090*/ 	.byte	0x02, 0x4a
	.zero		1
	.zero		1


	//----- nvinfo : EIATTR_EXIT_INSTR_OFFSETS
	.align		4
        /*0094*/ 	.byte	0x04, 0x1c
        /*0096*/ 	.short	(.L_43 - .L_42)


	//   ....[0]....
.L_42:
        /*0098*/ 	.word	0x000000d0


	//   ....[1]....
        /*009c*/ 	.word	0x00000120


	//   ....[2]....
        /*00a0*/ 	.word	0x00001290


	//   ....[3]....
        /*00a4*/ 	.word	0x00001f00


	//----- nvinfo : EIATTR_CRS_STACK_SIZE
	.align		4
.L_43:
        /*00a8*/ 	.byte	0x04, 0x1e
        /*00aa*/ 	.short	(.L_45 - .L_44)
.L_44:
        /*00ac*/ 	.word	0x00000000


	//----- nvinfo : EIATTR_CBANK_PARAM_SIZE
	.align		4
.L_45:
        /*00b0*/ 	.byte	0x03, 0x19
        /*00b2*/ 	.short	0x0028


	//----- nvinfo : EIATTR_PARAM_CBANK
	.align		4
        /*00b4*/ 	.byte	0x04, 0x0a
        /*00b6*/ 	.short	(.L_47 - .L_46)
	.align		4
.L_46:
        /*00b8*/ 	.word	index@(.nv.constant0._Z33findKeyPointsAndDescriptorsCUDAV2PKhiiiiPiS1_)
        /*00bc*/ 	.short	0x0380
        /*00be*/ 	.short	0x0028


	//----- nvinfo : EIATTR_SW_WAR
	.align		4
.L_47:
        /*00c0*/ 	.byte	0x04, 0x36
        /*00c2*/ 	.short	(.L_49 - .L_48)
.L_48:
        /*00c4*/ 	.word	0x00000008
.L_49:


//--------------------- .nv.info._Z24convertToGrayscaleCUDAV2PKhiiiPh --------------------------
	.section	.nv.info._Z24convertToGrayscaleCUDAV2PKhiiiPh,"",@"SHT_CUDA_INFO"
	.sectionflags	@""
	.align	4


	//----- nvinfo : EIATTR_CUDA_API_VERSION
	.align		4
        /*0000*/ 	.byte	0x04, 0x37
        /*0002*/ 	.short	(.L_51 - .L_50)
.L_50:
        /*0004*/ 	.word	0x00000082


	//----- nvinfo : EIATTR_KPARAM_INFO
	.align		4
.L_51:
        /*0008*/ 	.byte	0x04, 0x17
        /*000a*/ 	.short	(.L_53 - .L_52)
.L_52:
        /*000c*/ 	.word	0x00000000
        /*0010*/ 	.short	0x0004
        /*0012*/ 	.short	0x0018
        /*0014*/ 	.byte	0x00, 0xf5, 0x21, 0x00


	//----- nvinfo : EIATTR_KPARAM_INFO
	.align		4
.L_53:
        /*0018*/ 	.byte	0x04, 0x17
        /*001a*/ 	.short	(.L_55 - .L_54)
.L_54:
        /*001c*/ 	.word	0x00000000
        /*0020*/ 	.short	0x0003
        /*0022*/ 	.short	0x0010
        /*0024*/ 	.byte	0x00, 0xf0, 0x11, 0x00


	//----- nvinfo : EIATTR_KPARAM_INFO
	.align		4
.L_55:
        /*0028*/ 	.byte	0x04, 0x17
        /*002a*/ 	.short	(.L_57 - .L_56)
.L_56:
        /*002c*/ 	.word	0x00000000
        /*0030*/ 	.short	0x0002
        /*0032*/ 	.short	0x000c
        /*0034*/ 	.byte	0x00, 0xf0, 0x11, 0x00


	//----- nvinfo : EIATTR_KPARAM_INFO
	.align		4
.L_57:
        /*0038*/ 	.byte	0x04, 0x17
        /*003a*/ 	.short	(.L_59 - .L_58)
.L_58:
        /*003c*/ 	.word	0x00000000
        /*0040*/ 	.short	0x0001
        /*0042*/ 	.short	0x0008
        /*0044*/ 	.byte	0x00, 0xf0, 0x11, 0x00


	//----- nvinfo : EIATTR_KPARAM_INFO
	.align		4
.L_59:
        /*0048*/ 	.byte	0x04, 0x17
        /*004a*/ 	.short	(.L_61 - .L_60)
.L_60:
        /*004c*/ 	.word	0x00000000
        /*0050*/ 	.short	0x0000
        /*0052*/ 	.short	0x0000
        /*0054*/ 	.byte	0x00, 0xf5, 0x21, 0x00


	//----- nvinfo : EIATTR_SPARSE_MMA_MASK
	.align		4
.L_61:
        /*0058*/ 	.byte	0x03, 0x50
        /*005a*/ 	.short	0x0000


	//----- nvinfo : EIATTR_MAXREG_COUNT
	.align		4
        /*005c*/ 	.byte	0x03, 0x1b
        /*005e*/ 	.short	0x00ff


	//----- nvinfo : EIATTR_MERCURY_ISA_VERSION
	.align		4
        /*0060*/ 	.byte	0x03, 0x5f
        /*0062*/ 	.short	0x0101


	//----- nvinfo : EIATTR_VRC_CTA_INIT_COUNT
	.align		4
        /*0064*/ 	.byte	0x02, 0x4a
	.zero		1
	.zero		1


	//----- nvinfo : EIATTR_EXIT_INSTR_OFFSETS
	.align		4
        /*0068*/ 	.byte	0x04, 0x1c
        /*006a*/ 	.short	(.L_63 - .L_62)


	//   ....[0]....
.L_62:
        /*006c*/ 	.word	0x000000c0


	//   ....[1]....
        /*0070*/ 	.word	0x00000140


	//   ....[2]....
        /*0074*/ 	.word	0x00000220


	//   ....[3]....
        /*0078*/ 	.word	0x000002b0


	//----- nvinfo : EIATTR_CBANK_PARAM_SIZE
	.align		4
.L_63:
        /*007c*/ 	.byte	0x03, 0x19
        /*007e*/ 	.short	0x0020


	//----- nvinfo : EIATTR_PARAM_CBANK
	.align		4
        /*0080*/ 	.byte	0x04, 0x0a
        /*0082*/ 	.short	(.L_65 - .L_64)
	.align		4
.L_64:
        /*0084*/ 	.word	index@(.nv.constant0._Z24convertToGrayscaleCUDAV2PKhiiiPh)
        /*0088*/ 	.short	0x0380
        /*008a*/ 	.short	0x0020


	//----- nvinfo : EIATTR_SW_WAR
	.align		4
.L_65:
        /*008c*/ 	.byte	0x04, 0x36
        /*008e*/ 	.short	(.L_67 - .L_66)
.L_66:
        /*0090*/ 	.word	0x00000008
.L_67:


//--------------------- .nv.info._Z31findKeyPointsAndDescriptorsCUDAPKhiiiiPiS1_ --------------------------
	.section	.nv.info._Z31findKeyPointsAndDescriptorsCUDAPKhiiiiPiS1_,"",@"SHT_CUDA_INFO"
	.sectionflags	@""
	.align	4


	//----- nvinfo : EIATTR_CUDA_API_VERSION
	.align		4
        /*0000*/ 	.byte	0x04, 0x37
        /*0002*/ 	.short	(.L_69 - .L_68)
.L_68:
        /*0004*/ 	.word	0x00000082


	//----- nvinfo : EIATTR_KPARAM_INFO
	.align		4
.L_69:
        /*0008*/ 	.byte	0x04, 0x17
        /*000a*/ 	.short	(.L_71 - .L_70)
.L_70:
        /*000c*/ 	.word	0x00000000
        /*0010*/ 	.short	0x0006
        /*0012*/ 	.short	0x0020
        /*0014*/ 	.byte	0x00, 0xf5, 0x21, 0x00


	//----- nvinfo : EIATTR_KPARAM_INFO
	.align		4
.L_71:
        /*0018*/ 	.byte	0x04, 0x17
        /*001a*/ 	.short	(.L_73 - .L_72)
.L_72:
        /*001c*/ 	.word	0x00000000
        /*0020*/ 	.short	0x0005
        /*0022*/ 	.short	0x0018
        /*0024*/ 	.byte	0x00, 0xf5, 0x21, 0x00


	//----- nvinfo : EIATTR_KPARAM_INFO
	.align		4
.L_73:
        /*0028*/ 	.byte	0x04, 0x17
        /*002a*/ 	.short	(.L_75 - .L_74)
.L_74:
        /*002c*/ 	.word	0x00000000
        /*0030*/ 	.short	0x0004
        /*0032*/ 	.short	0x0014
        /*0034*/ 	.byte	0x00, 0xf0, 0x11, 0x00


	//----- nvinfo : EIATTR_KPARAM_INFO
	.align		4
.L_75:
        /*0038*/ 	.byte	0x04, 0x17
        /*003a*/ 	.short	(.L_77 - .L_76)
.L_76:
        /*003c*/ 	.word	0x00000000
        /*0040*/ 	.short	0x0003
        /*0042*/ 	.short	0x0010
        /*0044*/ 	.byte	0x00, 0xf0, 0x11, 0x00


	//----- nvinfo : EIATTR_KPARAM_INFO
	.align		4
.L_77:
        /*0048*/ 	.byte	0x04, 0x17
        /*004a*/ 	.short	(.L_79 - .L_78)
.L_78:
        /*004c*/ 	.word	0x00000000
        /*0050*/ 	.short	0x0002
        /*0052*/ 	.short	0x000c
        /*0054*/ 	.byte	0x00, 0xf0, 0x11, 0x00


	//----- nvinfo : EIATTR_KPARAM_INFO
	.align		4
.L_79:
        /*0058*/ 	.byte	0x04, 0x17
        /*005a*/ 	.short	(.L_81 - .L_80)
.L_80:
        /*005c*/ 	.word	0x00000000
        /*0060*/ 	.short	0x0001
        /*0062*/ 	.short	0x0008
        /*0064*/ 	.byte	0x00, 0xf0, 0x11, 0x00


	//----- nvinfo : EIATTR_KPARAM_INFO
	.align		4
.L_81:
        /*0068*/ 	.byte	0x04, 0x17
        /*006a*/ 	.short	(.L_83 - .L_82)
.L_82:
        /*006c*/ 	.word	0x00000000
        /*0070*/ 	.short	0x0000
        /*0072*/ 	.short	0x0000
        /*0074*/ 	.byte	0x00, 0xf5, 0x21, 0x00


	//----- nvinfo : EIATTR_SPARSE_MMA_MASK
	.align		4
.L_83:
        /*0078*/ 	.byte	0x03, 0x50
        /*007a*/ 	.short	0x0000


	//----- nvinfo : EIATTR_MAXREG_COUNT
	.align		4
        /*007c*/ 	.byte	0x03, 0x1b
        /*007e*/ 	.short	0x00ff


	//----- nvinfo : EIATTR_MERCURY_ISA_VERSION
	.align		4
        /*0080*/ 	.byte	0x03, 0x5f
        /*0082*/ 	.short	0x0101


	//----- nvinfo : EIATTR_INT_WARP_WIDE_INSTR_OFFSETS
	.align		4
        /*0084*/ 	.byte	0x04, 0x31
        /*0086*/ 	.short	(.L_85 - .L_84)


	//   ....[0]....
.L_84:
        /*0088*/ 	.word	0x000012d0


	//   ....[1]....
        /*008c*/ 	.word	0x000013f0


	//----- nvinfo : EIATTR_VRC_CTA_INIT_COUNT
	.align		4
.L_85:
        /*0090*/ 	.byte	0x02, 0x4a
	.zero		1
	.zero		1


	//----- nvinfo : EIATTR_EXIT_INSTR_OFFSETS
	.align		4
        /*0094*/ 	.byte	0x04, 0x1c
        /*0096*/ 	.short	(.L_87 - .L_86)


	//   ....[0]....
.L_86:
        /*0098*/ 	.word	0x000000a0


	//   ....[1]....
        /*009c*/ 	.word	0x00001d40


	//----- nvinfo : EIATTR_CRS_STACK_SIZE
	.align		4
.L_87:
        /*00a0*/ 	.byte	0x04, 0x1e
        /*00a2*/ 	.short	(.L_89 - .L_88)
.L_88:
        /*00a4*/ 	.word	0x00000000


	//----- nvinfo : EIATTR_CBANK_PARAM_SIZE
	.align		4
.L_89:
        /*00a8*/ 	.byte	0x03, 0x19
        /*00aa*/ 	.short	0x0028


	//----- nvinfo : EIATTR_PARAM_CBANK
	.align		4
        /*00ac*/ 	.byte	0x04, 0x0a
        /*00ae*/ 	.short	(.L_91 - .L_90)
	.align		4
.L_90:
        /*00b0*/ 	.word	index@(.nv.constant0._Z31findKeyPointsAndDescriptorsCUDAPKhiiiiPiS1_)
        /*00b4*/ 	.short	0x0380
        /*00b6*/ 	.short	0x0028


	//----- nvinfo : EIATTR_SW_WAR
	.align		4
.L_91:
        /*00b8*/ 	.byte	0x04, 0x36
        /*00ba*/ 	.short	(.L_93 - .L_92)
.L_92:
        /*00bc*/ 	.word	0x00000008
.L_93:


//--------------------- .nv.info._Z22convertToGrayscaleCUDAPKhiiiPh --------------------------
	.section	.nv.info._Z22convertToGrayscaleCUDAPKhiiiPh,"",@"SHT_CUDA_INFO"
	.sectionflags	@""
	.align	4


	//----- nvinfo : EIATTR_CUDA_API_VERSION
	.align		4
        /*0000*/ 	.byte	0x04, 0x37
        /*0002*/ 	.short	(.L_95 - .L_94)
.L_94:
        /*0004*/ 	.word	0x00000082


	//----- nvinfo : EIATTR_KPARAM_INFO
	.align		4
.L_95:
        /*0008*/ 	.byte	0x04, 0x17
        /*000a*/ 	.short	(.L_97 - .L_96)
.L_96:
        /*000c*/ 	.word	0x00000000
        /*0010*/ 	.short	0x0004
        /*0012*/ 	.short	0x0018
        /*0014*/ 	.byte	0x00, 0xf5, 0x21, 0x00


	//----- nvinfo : EIATTR_KPARAM_INFO
	.align		4
.L_97:
        /*0018*/ 	.byte	0x04, 0x17
        /*001a*/ 	.short	(.L_99 - .L_98)
.L_98:
        /*001c*/ 	.word	0x00000000
        /*0020*/ 	.short	0x0003
        /*0022*/ 	.short	0x0010
        /*0024*/ 	.byte	0x00, 0xf0, 0x11, 0x00


	//----- nvinfo : EIATTR_KPARAM_INFO
	.align		4
.L_99:
        /*0028*/ 	.byte	0x04, 0x17
        /*002a*/ 	.short	(.L_101 - .L_100)
.L_100:
        /*002c*/ 	.word	0x00000000
        /*0030*/ 	.short	0x0002
        /*0032*/ 	.short	0x000c
        /*0034*/ 	.byte	0x00, 0xf0, 0x11, 0x00


	//----- nvinfo : EIATTR_KPARAM_INFO
	.align		4
.L_101:
        /*0038*/ 	.byte	0x04, 0x17
        /*003a*/ 	.short	(.L_103 - .L_102)
.L_102:
        /*003c*/ 	.word	0x00000000
        /*0040*/ 	.short	0x0001
        /*0042*/ 	.short	0x0008
        /*0044*/ 	.byte	0x00, 0xf0, 0x11, 0x00


	//----- nvinfo : EIATTR_KPARAM_INFO
	.align		4
.L_103:
        /*0048*/ 	.byte	0x04, 0x17
        /*004a*/ 	.short	(.L_105 - .L_104)
.L_104:
        /*004c*/ 	.word	0x00000000
        /*0050*/ 	.short	0x0000
        /*0052*/ 	.short	0x0000
        /*0054*/ 	.byte	0x00, 0xf5, 0x21, 0x00


	//----- nvinfo : EIATTR_SPARSE_MMA_MASK
	.align		4
.L_105:
        /*0058*/ 	.byte	0x03, 0x50
        /*005a*/ 	.short	0x0000


	//----- nvinfo : EIATTR_MAXREG_COUNT
	.align		4
        /*005c*/ 	.byte	0x03, 0x1b
        /*005e*/ 	.short	0x00ff


	//----- nvinfo : EIATTR_MERCURY_ISA_VERSION
	.align		4
        /*0060*/ 	.byte	0x03, 0x5f
        /*0062*/ 	.short	0x0101


	//----- nvinfo : EIATTR_VRC_CTA_INIT_COUNT
	.align		4
        /*0064*/ 	.byte	0x02, 0x4a
	.zero		1
	.zero		1


	//----- nvinfo : EIATTR_EXIT_INSTR_OFFSETS
	.align		4
        /*0068*/ 	.byte	0x04, 0x1c
        /*006a*/ 	.short	(.L_107 - .L_106)


	//   ....[0]....
.L_106:
        /*006c*/ 	.word	0x00000080


	//   ....[1]....
        /*0070*/ 	.word	0x000000f0


	//   ....[2]....
        /*0074*/ 	.word	0x000005d0


	//   ....[3]....
        /*0078*/ 	.word	0x00000870


	//   ....[4]....
        /*007c*/ 	.word	0x00000a30


	//   ....[5]....
        /*0080*/ 	.word	0x00000b30


	//   ....[6]....
        /*0084*/ 	.word	0x00000e70


	//   ....[7]....
        /*0088*/ 	.word	0x00001050


	//   ....[8]....
        /*008c*/ 	.word	0x000011b0


	//   ....[9]....
        /*0090*/ 	.word	0x000012b0


	//----- nvinfo : EIATTR_CBANK_PARAM_SIZE
	.align		4
.L_107:
        /*0094*/ 	.byte	0x03, 0x19
        /*0096*/ 	.short	0x0020


	//----- nvinfo : EIATTR_PARAM_CBANK
	.align		4
        /*0098*/ 	.byte	0x04, 0x0a
        /*009a*/ 	.short	(.L_109 - .L_108)
	.align		4
.L_108:
        /*009c*/ 	.word	index@(.nv.constant0._Z22convertToGrayscaleCUDAPKhiiiPh)
        /*00a0*/ 	.short	0x0380
        /*00a2*/ 	.short	0x0020


	//----- nvinfo : EIATTR_SW_WAR
	.align		4
.L_109:
        /*00a4*/ 	.byte	0x04, 0x36
        /*00a6*/ 	.short	(.L_111 - .L_110)
.L_110:
        /*00a8*/ 	.word	0x00000008
.L_111:


//--------------------- .nv.callgraph             --------------------------
	.section	.nv.callgraph,"",@"SHT_CUDA_CALLGRAPH"
	.align	4
	.sectionentsize	8
	.align		4
        /*0000*/ 	.word	0x00000000
	.align		4
        /*0004*/ 	.word	0xffffffff
	.align		4
        /*0008*/ 	.word	0x00000000
	.align		4
        /*000c*/ 	.word	0xfffffffe
	.align		4
        /*0010*/ 	.word	0x00000000
	.align		4
        /*0014*/ 	.word	0xfffffffd
	.align		4
        /*0018*/ 	.word	0x00000000
	.align		4
        /*001c*/ 	.word	0xfffffffc


//--------------------- .text._Z33findKeyPointsAndDescriptorsCUDAV2PKhiiiiPiS1_ --------------------------
	.section	.text._Z33findKeyPointsAndDescriptorsCUDAV2PKhiiiiPiS1_,"ax",@progbits
	.align	128
        .global         _Z33findKeyPointsAndDescriptorsCUDAV2PKhiiiiPiS1_
        .type           _Z33findKeyPointsAndDescriptorsCUDAV2PKhiiiiPiS1_,@function
        .size           _Z33findKeyPointsAndDescriptorsCUDAV2PKhiiiiPiS1_,(.L_x_97 - _Z33findKeyPointsAndDescriptorsCUDAV2PKhiiiiPiS1_)
        .other          _Z33findKeyPointsAndDescriptorsCUDAV2PKhiiiiPiS1_,@"STO_CUDA_ENTRY STV_DEFAULT"
_Z33findKeyPointsAndDescriptorsCUDAV2PKhiiiiPiS1_:
.text._Z33findKeyPointsAndDescriptorsCUDAV2PKhiiiiPiS1_:
[----:B------:R-:W-:Y:S01]  /*0000*/  LDC R1, c[0x0][0x37c] ;  /* 0x0000df00ff017b82 */ /* 0x000fe20000000800 */
[----:B------:R-:W0:Y:S07]  /*0010*/  S2R R5, SR_TID.Y ;  /* 0x0000000000057919 */ /* 0x000e2e0000002200 */
[----:B------:R-:W1:Y:S01]  /*0020*/  LDC R2, c[0x0][0x360] ;  /* 0x0000d800ff027b82 */ /* 0x000e620000000800 */
[----:B------:R-:W2:Y:S01]  /*0030*/  LDCU UR6, c[0x0][0x38c] ;  /* 0x00007180ff0677ac */ /* 0x000ea20008000800 */
[----:B------:R-:W1:Y:S06]  /*0040*/  S2R R3, SR_TID.X ;  /* 0x0000000000037919 */ /* 0x000e6c0000002100 */
[----:B------:R-:W0:Y:S08]  /*0050*/  S2UR UR4, SR_CTAID.Y ;  /* 0x00000000000479c3 */ /* 0x000e300000002600 */
[----:B------:R-:W0:Y:S08]  /*0060*/  LDC R0, c[0x0][0x364] ;  /* 0x0000d900ff007b82 */ /* 0x000e300000000800 */
[----:B------:R-:W1:Y:S01]  /*0070*/  S2UR UR5, SR_CTAID.X ;  /* 0x00000000000579c3 */ /* 0x000e620000002500 */
[----:B0-----:R-:W-:Y:S01]  /*0080*/  IMAD R0, R0, UR4, R5 ;  /* 0x0000000400007c24 */ /* 0x001fe2000f8e0205 */
[----:B--2---:R-:W-:-:S04]  /*0090*/  UIADD3 UR4, UPT, UPT, UR6, -0x3, URZ ;  /* 0xfffffffd06047890 */ /* 0x004fc8000fffe0ff */
[----:B------:R-:W-:Y:S01]  /*00a0*/  ISETP.GE.U32.AND P0, PT, R0, 0x3, PT ;  /* 0x000000030000780c */ /* 0x000fe20003f06070 */
[----:B-1----:R-:W-:-:S03]  /*00b0*/  IMAD R2, R2, UR5, R3 ;  /* 0x0000000502027c24 */ /* 0x002fc6000f8e0203 */
[----:B------:R-:W-:-:S13]  /*00c0*/  ISETP.GE.OR P0, PT, R0, UR4, !P0 ;  /* 0x0000000400007c0c */ /* 0x000fda000c706670 */
[----:B------:R-:W-:Y:S05]  /*00d0*/  @P0 EXIT ;  /* 0x000000000000094d */ /* 0x000fea0003800000 */
[----:B------:R-:W0:Y:S02]  /*00e0*/  LDC R3, c[0x0][0x388] ;  /* 0x0000e200ff037b82 */ /* 0x000e240000000800 */
[----:B0-----:R-:W-:-:S05]  /*00f0*/  VIADD R5, R3, 0xfffffffd ;  /* 0xfffffffd03057836 */ /* 0x001fca0000000000 */
[----:B------:R-:W-:-:S04]  /*0100*/  ISETP.GE.AND P0, PT, R2, R5, PT ;  /* 0x000000050200720c */ /* 0x000fc80003f06270 */
[----:B------:R-:W-:-:S13]  /*0110*/  ISETP.LT.OR P0, PT, R2, 0x3, P0 ;  /* 0x000000030200780c */ /* 0x000fda0000701670 */
[----:B------:R-:W-:Y:S05]  /*0120*/  @P0 EXIT ;  /* 0x000000000000094d */ /* 0x000fea0003800000 */
[----:B------:R-:W0:Y:S01]  /*0130*/  LDCU.64 UR8, c[0x0][0x390] ;  /* 0x00007200ff0877ac */ /* 0x000e220008000a00 */
[----:B------:R-:W-:Y:S01]  /*0140*/  IMAD R4, R0, R3, RZ ;  /* 0x0000000300047224 */ /* 0x000fe200078e02ff */
[----:B------:R-:W1:Y:S03]  /*0150*/  LDCU.64 UR10, c[0x0][0x380] ;  /* 0x00007000ff0a77ac */ /* 0x000e660008000a00 */
[----:B------:R-:W-:Y:S01]  /*0160*/  IMAD.IADD R6, R2, 0x1, R4 ;  /* 0x0000000102067824 */ /* 0x000fe200078e0204 */
[----:B------:R-:W2:Y:S03]  /*0170*/  LDCU.64 UR4, c[0x0][0x358] ;  /* 0x00006b00ff0477ac */ /* 0x000ea60008000a00 */
[----:B0-----:R-:W-:-:S05]  /*0180*/  IMAD R5, R6, UR8, RZ ;  /* 0x0000000806057c24 */ /* 0x001fca000f8e02ff */
[----:B-1----:R-:W-:-:S04]  /*0190*/  IADD3 R10, P0, PT, R5, UR10, RZ ;  /* 0x0000000a050a7c10 */ /* 0x002fc8000ff1e0ff */
[----:B------:R-:W-:-:S06]  /*01a0*/  LEA.HI.X.SX32 R11, R5, UR11, 0x1, P0 ;  /* 0x0000000b050b7c11 */ /* 0x000fcc00080f0eff */
[----:B--2---:R0:W2:Y:S01]  /*01b0*/  LDG.E.U8 R11, desc[UR4][R10.64] ;  /* 0x000000040a0b7981 */ /* 0x0040a2000c1e1100 */
[----:B------:R-:W-:Y:S01]  /*01c0*/  VIADD R8, R2, 0xfffffffd ;  /* 0xfffffffd02087836 */ /* 0x000fe20000000000 */
[C---:B------:R-:W-:Y:S01]  /*01d0*/  ISETP.GE.AND P4, PT, R0.reuse, UR6, PT ;  /* 0x0000000600007c0c */ /* 0x040fe2000bf86270 */
[C---:B------:R-:W-:Y:S01]  /*01e0*/  VIADD R5, R0.reuse, 0x1 ;  /* 0x0000000100057836 */ /* 0x040fe20000000000 */
[----:B------:R-:W-:Y:S01]  /*01f0*/  BSSY.RECONVERGENT B0, `(.L_x_0) ;  /* 0x0000018000007945 */ /* 0x000fe20003800200 */
[----:B------:R-:W-:Y:S01]  /*0200*/  VIADD R7, R0, 0x2 ;  /* 0x0000000200077836 */ /* 0x000fe20000000000 */
[-C--:B------:R-:W-:Y:S01]  /*0210*/  ISETP.GE.OR P1, PT, R8, R3.reuse, P4 ;  /* 0x000000030800720c */ /* 0x080fe20002726670 */
[----:B------:R-:W-:Y:S01]  /*0220*/  VIADD R9, R0, 0x3 ;  /* 0x0000000300097836 */ /* 0x000fe20000000000 */
[----:B------:R-:W-:Y:S01]  /*0230*/  ISETP.GE.AND P3, PT, R5, UR6, PT ;  /* 0x0000000605007c0c */ /* 0x000fe2000bf66270 */
[----:B------:R-:W-:Y:S01]  /*0240*/  IMAD.MOV.U32 R5, RZ, RZ, RZ ;  /* 0x000000ffff057224 */ /* 0x000fe200078e00ff */
[----:B------:R-:W-:Y:S01]  /*0250*/  ISETP.GE.AND P2, PT, R7, UR6, PT ;  /* 0x0000000607007c0c */ /* 0x000fe2000bf46270 */
[----:B0-----:R-:W-:Y:S01]  /*0260*/  IMAD.MOV.U32 R10, RZ, RZ, RZ ;  /* 0x000000ffff0a7224 */ /* 0x001fe200078e00ff */
[----:B------:R-:W-:Y:S01]  /*0270*/  ISETP.GE.AND P5, PT, R9, UR6, PT ;  /* 0x0000000609007c0c */ /* 0x000fe2000bfa6270 */
[----:B------:R-:W-:Y:S01]  /*0280*/  VIADD R12, R2, 0xfffffffe ;  /* 0xfffffffe020c7836 */ /* 0x000fe20000000000 */
[----:B------:R-:W-:Y:S01]  /*0290*/  ISETP.GE.OR P0, PT, R8, R3, P3 ;  /* 0x000000030800720c */ /* 0x000fe20001f06670 */
[----:B--2---:R-:W-:-:S02]  /*02a0*/  VIADD R7, R11, UR9 ;  /* 0x000000090b077c36 */ /* 0x004fc40008000000 */
[----:B------:R-:W-:Y:S02]  /*02b0*/  VIADD R9, R11, -UR9 ;  /* 0x800000090b097c36 */ /* 0x000fe40008000000 */
[----:B------:R-:W-:Y:S08]  /*02c0*/  @P1 BRA `(.L_x_1) ;  /* 0x0000000000281947 */ /* 0x000ff00003800000 */
[----:B------:R-:W-:-:S04]  /*02d0*/  VIADD R10, R6, 0xfffffffd ;  /* 0xfffffffd060a7836 */ /* 0x000fc80000000000 */
[----:B------:R-:W-:-:S05]  /*02e0*/  IMAD R10, R10, UR8, RZ ;  /* 0x000000080a0a7c24 */ /* 0x000fca000f8e02ff */
[----:B------:R-:W-:-:S04]  /*02f0*/  IADD3 R14, P1, PT, R10, UR10, RZ ;  /* 0x0000000a0a0e7c10 */ /* 0x000fc8000ff3e0ff */
[----:B------:R-:W-:-:S05]  /*0300*/  LEA.HI.X.SX32 R15, R10, UR11, 0x1, P1 ;  /* 0x0000000b0a0f7c11 */ /* 0x000fca00088f0eff */
[----:B------:R-:W2:Y:S01]  /*0310*/  LDG.E.U8 R14, desc[UR4][R14.64] ;  /* 0x000000040e0e7981 */ /* 0x000ea2000c1e1100 */
[----:B------:R-:W-:Y:S01]  /*0320*/  IMAD.MOV.U32 R10, RZ, RZ, 0x1 ;  /* 0x00000001ff0a7424 */ /* 0x000fe200078e00ff */
[----:B--2---:R-:W-:-:S13]  /*0330*/  ISETP.GE.AND P6, PT, R7, R14, PT ;  /* 0x0000000e0700720c */ /* 0x004fda0003fc6270 */
[----:B------:R-:W-:Y:S01]  /*0340*/  @P6 ISETP.GT.AND P1, PT, R9, R14, PT ;  /* 0x0000000e0900620c */ /* 0x000fe20003f24270 */
[----:B------:R-:W-:-:S03]  /*0350*/  @P6 IMAD.MOV.U32 R10, RZ, RZ, RZ ;  /* 0x000000ffff0a6224 */ /* 0x000fc600078e00ff */
[----:B------:R-:W-:-:S09]  /*0360*/  @P6 SEL R5, RZ, 0x1, !P1 ;  /* 0x00000001ff056807 */ /* 0x000fd20004800000 */
.L_x_1:
[----:B------:R-:W-:Y:S05]  /*0370*/  BSYNC.RECONVERGENT B0 ;  /* 0x0000000000007941 */ /* 0x000fea0003800200 */
.L_x_0:
[----:B------:R-:W-:Y:S01]  /*0380*/  BSSY.RECONVERGENT B0, `(.L_x_2) ;  /* 0x000000e000007945 */ /* 0x000fe20003800200 */
[----:B------:R-:W-:-:S03]  /*0390*/  ISETP.GE.OR P1, PT, R12, R3, P2 ;  /* 0x000000030c00720c */ /* 0x000fc60001726670 */
[----:B------:R-:W-:Y:S10]  /*03a0*/  @P0 BRA `(.L_x_3) ;  /* 0x00000000002c0947 */ /* 0x000ff40003800000 */
[----:B------:R-:W-:-:S05]  /*03b0*/  IADD3 R11, PT, PT, R8, R3, R4 ;  /* 0x00000003080b7210 */ /* 0x000fca0007ffe004 */
[----:B------:R-:W-:-:S05]  /*03c0*/  IMAD R11, R11, UR8, RZ ;  /* 0x000000080b0b7c24 */ /* 0x000fca000f8e02ff */
[----:B------:R-:W-:-:S04]  /*03d0*/  IADD3 R14, P0, PT, R11, UR10, RZ ;  /* 0x0000000a0b0e7c10 */ /* 0x000fc8000ff1e0ff */
[----:B------:R-:W-:-:S05]  /*03e0*/  LEA.HI.X.SX32 R15, R11, UR11, 0x1, P0 ;  /* 0x0000000b0b0f7c11 */ /* 0x000fca00080f0eff */
[----:B------:R-:W2:Y:S02]  /*03f0*/  LDG.E.U8 R14, desc[UR4][R14.64] ;  /* 0x000000040e0e7981 */ /* 0x000ea4000c1e1100 */
[----:B--2---:R-:W-:-:S04]  /*0400*/  ISETP.GE.AND P0, PT, R7, R14, PT ;  /* 0x0000000e0700720c */ /* 0x004fc80003f06270 */
[----:B------:R-:W-:-:S09]  /*0410*/  ISETP.GT.OR P6, PT, R9, R14, !P0 ;  /* 0x0000000e0900720c */ /* 0x000fd200047c4670 */
[----:B------:R-:W-:Y:S02]  /*0420*/  @P0 VIADD R11, R5, 0x1 ;  /* 0x00000001050b0836 */ /* 0x000fe40000000000 */
[----:B------:R-:W-:Y:S02]  /*0430*/  @!P0 VIADD R10, R10, 0x1 ;  /* 0x000000010a0a8836 */ /* 0x000fe40000000000 */
[----:B------:R-:W-:-:S04]  /*0440*/  @!P6 IMAD.MOV R11, RZ, RZ, R5 ;  /* 0x000000ffff0be224 */ /* 0x000fc800078e0205 */
[----:B------:R-:W-:-:S07]  /*0450*/  @P0 IMAD.MOV.U32 R5, RZ, RZ, R11 ;  /* 0x000000ffff050224 */ /* 0x000fce00078e000b */
.L_x_3:
[----:B------:R-:W-:Y:S05]  /*0460*/  BSYNC.RECONVERGENT B0 ;  /* 0x0000000000007941 */ /* 0x000fea0003800200 */
.L_x_2:
[----:B------:R-:W-:Y:S01]  /*0470*/  BSSY.RECONVERGENT B0, `(.L_x_4) ;  /* 0x000000f000007945 */ /* 0x000fe20003800200 */
[----:B------:R-:W-:-:S03]  /*0480*/  ISETP.GT.OR P0, PT, R2, R3, P5 ;  /* 0x000000030200720c */ /* 0x000fc60002f04670 */
[----:B------:R-:W-:Y:S10]  /*0490*/  @P1 BRA `(.L_x_5) ;  /* 0x0000000000301947 */ /* 0x000ff40003800000 */
[----:B------:R-:W-:-:S04]  /*04a0*/  IMAD R11, R3, 0x2, R4 ;  /* 0x00000002030b7824 */ /* 0x000fc800078e0204 */
[----:B------:R-:W-:-:S04]  /*04b0*/  IMAD.IADD R11, R12, 0x1, R11 ;  /* 0x000000010c0b7824 */ /* 0x000fc800078e020b */
        /* <DEDUP_REMOVED lines=10> */
.L_x_5:
[----:B------:R-:W-:Y:S05]  /*0560*/  BSYNC.RECONVERGENT B0 ;  /* 0x0000000000007941 */ /* 0x000fea0003800200 */
.L_x_4:
[----:B------:R-:W-:Y:S01]  /*0570*/  BSSY.RECONVERGENT B0, `(.L_x_6) ;  /* 0x0000010000007945 */ /* 0x000fe20003800200 */
[----:B------:R-:W-:Y:S01]  /*0580*/  ISETP.GE.OR P1, PT, R2, R3, P5 ;  /* 0x000000030200720c */ /* 0x000fe20002f26670 */
[----:B------:R-:W-:Y:S02]  /*0590*/  VIADD R13, R0, 0xfffffffd ;  /* 0xfffffffd000d7836 */ /* 0x000fe40000000000 */
[----:B------:R-:W-:Y:S10]  /*05a0*/  @P0 BRA `(.L_x_7) ;  /* 0x0000000000300947 */ /* 0x000ff40003800000 */
[----:B------:R-:W-:-:S05]  /*05b0*/  IMAD R11, R3, 0x3, R4 ;  /* 0x00000003030b7824 */ /* 0x000fca00078e0204 */
[----:B------:R-:W-:-:S05]  /*05c0*/  IADD3 R11, PT, PT, R2, -0x1, R11 ;  /* 0xffffffff020b7810 */ /* 0x000fca0007ffe00b */
        /* <DEDUP_REMOVED lines=10> */
.L_x_7:
[----:B------:R-:W-:Y:S05]  /*0670*/  BSYNC.RECONVERGENT B0 ;  /* 0x0000000000007941 */ /* 0x000fea0003800200 */
.L_x_6:
[----:B------:R-:W-:Y:S01]  /*0680*/  BSSY.RECONVERGENT B0, `(.L_x_8) ;  /* 0x0000010000007945 */ /* 0x000fe20003800200 */
[----:B------:R-:W-:Y:S01]  /*0690*/  ISETP.GE.AND P0, PT, R13, UR6, PT ;  /* 0x000000060d007c0c */ /* 0x000fe2000bf06270 */
[C---:B------:R-:W-:Y:S02]  /*06a0*/  VIADD R14, R2.reuse, 0x1 ;  /* 0x00000001020e7836 */ /* 0x040fe40000000000 */
[----:B------:R-:W-:Y:S01]  /*06b0*/  VIADD R22, R2, 0x3 ;  /* 0x0000000302167836 */ /* 0x000fe20000000000 */
[----:B------:R-:W-:Y:S09]  /*06c0*/  @P1 BRA `(.L_x_9) ;  /* 0x00000000002c1947 */ /* 0x000ff20003800000 */
[----:B------:R-:W-:-:S04]  /*06d0*/  IMAD R11, R3, 0x3, R6 ;  /* 0x00000003030b7824 */ /* 0x000fc800078e0206 */
        /* <DEDUP_REMOVED lines=10> */
.L_x_9:
[----:B------:R-:W-:Y:S05]  /*0780*/  BSYNC.RECONVERGENT B0 ;  /* 0x0000000000007941 */ /* 0x000fea0003800200 */
.L_x_8:
[-C--:B------:R-:W-:Y:S01]  /*0790*/  ISETP.GE.OR P5, PT, R14, R3.reuse, P5 ;  /* 0x000000030e00720c */ /* 0x080fe20002fa6670 */
[----:B------:R-:W-:Y:S01]  /*07a0*/  BSSY.RECONVERGENT B0, `(.L_x_10) ;  /* 0x0000011000007945 */ /* 0x000fe20003800200 */
[----:B------:R-:W-:Y:S01]  /*07b0*/  ISETP.GT.AND P1, PT, R0, UR6, PT ;  /* 0x0000000600007c0c */ /* 0x000fe2000bf24270 */
[----:B------:R-:W-:Y:S01]  /*07c0*/  VIADD R16, R2, 0x2 ;  /* 0x0000000202107836 */ /* 0x000fe20000000000 */
[----:B------:R-:W-:-:S09]  /*07d0*/  ISETP.GE.OR P4, PT, R22, R3, P4 ;  /* 0x000000031600720c */ /* 0x000fd20002786670 */
[----:B------:R-:W-:Y:S05]  /*07e0*/  @P5 BRA `(.L_x_11) ;  /* 0x0000000000305947 */ /* 0x000fea0003800000 */
        /* <DEDUP_REMOVED lines=12> */
.L_x_11:
[----:B------:R-:W-:Y:S05]  /*08b0*/  BSYNC.RECONVERGENT B0 ;  /* 0x0000000000007941 */ /* 0x000fea0003800200 */
.L_x_10:
[-C--:B------:R-:W-:Y:S01]  /*08c0*/  ISETP.GE.OR P2, PT, R16, R3.reuse, P2 ;  /* 0x000000031000720c */ /* 0x080fe20001746670 */
[----:B------:R-:W-:Y:S01]  /*08d0*/  BSSY.RECONVERGENT B0, `(.L_x_12) ;  /* 0x0000011000007945 */ /* 0x000fe20003800200 */
[-C--:B------:R-:W-:Y:S01]  /*08e0*/  ISETP.GE.OR P5, PT, R22, R3.reuse, P1 ;  /* 0x000000031600720c */ /* 0x080fe20000fa6670 */
        /* <DEDUP_REMOVED lines=15> */
.L_x_13:
[----:B------:R-:W-:Y:S05]  /*09e0*/  BSYNC.RECONVERGENT B0 ;  /* 0x0000000000007941 */ /* 0x000fea0003800200 */
.L_x_12:
[----:B------:R-:W-:Y:S01]  /*09f0*/  BSSY.RECONVERGENT B0, `(.L_x_14) ;  /* 0x000000e000007945 */ /* 0x000fe20003800200 */
[----:B------:R-:W-:-:S03]  /*0a00*/  ISETP.GE.AND P2, PT, R20, UR6, PT ;  /* 0x0000000614007c0c */ /* 0x000fc6000bf46270 */
        /* <DEDUP_REMOVED lines=12> */
.L_x_15:
[----:B------:R-:W-:Y:S05]  /*0ad0*/  BSYNC.RECONVERGENT B0 ;  /* 0x0000000000007941 */ /* 0x000fea0003800200 */
.L_x_14:
[----:B------:R-:W-:Y:S04]  /*0ae0*/  BSSY.RECONVERGENT B0, `(.L_x_16) ;  /* 0x000000d000007945 */ /* 0x000fe80003800200 */
[----:B------:R-:W-:Y:S05]  /*0af0*/  @P4 BRA `(.L_x_17) ;  /* 0x00000000002c4947 */ /* 0x000fea0003800000 */
[----:B------:R-:W-:-:S04]  /*0b00*/  VIADD R11, R6, 0x3 ;  /* 0x00000003060b7836 */ /* 0x000fc80000000000 */
        /* <DEDUP_REMOVED lines=10> */
.L_x_17:
[----:B------:R-:W-:Y:S05]  /*0bb0*/  BSYNC.RECONVERGENT B0 ;  /* 0x0000000000007941 */ /* 0x000fea0003800200 */
.L_x_16:
[----:B------:R-:W-:Y:S04]  /*0bc0*/  BSSY.RECONVERGENT B0, `(.L_x_18) ;  /* 0x000000d000007945 */ /* 0x000fe80003800200 */
[----:B------:R-:W-:Y:S05]  /*0bd0*/  @P5 BRA `(.L_x_19) ;  /* 0x00000000002c5947 */ /* 0x000fea0003800000 */
[----:B------:R-:W-:-:S05]  /*0be0*/  IADD3 R22, PT, PT, R22, -R3, R4 ;  /* 0x8000000316167210 */ /* 0x000fca0007ffe004 */
        /* <DEDUP_REMOVED lines=10> */
.L_x_19:
[----:B------:R-:W-:Y:S05]  /*0c90*/  BSYNC.RECONVERGENT B0 ;  /* 0x0000000000007941 */ /* 0x000fea0003800200 */
.L_x_18:
[----:B------:R-:W-:Y:S01]  /*0ca0*/  ISETP.GT.U32.AND P2, PT, R0, 0x1, !P2 ;  /* 0x000000010000780c */ /* 0x000fe20005744070 */
[----:B------:R-:W-:Y:S01]  /*0cb0*/  BSSY.RECONVERGENT B0, `(.L_x_20) ;  /* 0x0000013000007945 */ /* 0x000fe20003800200 */
[-C--:B------:R-:W-:Y:S02]  /*0cc0*/  ISETP.GE.OR P3, PT, R14, R3.reuse, P0 ;  /* 0x000000030e00720c */ /* 0x080fe40000766670 */
[-C--:B------:R-:W-:Y:S02]  /*0cd0*/  ISETP.GE.OR P5, PT, R16, R3.reuse, !P2 ;  /* 0x000000031000720c */ /* 0x080fe400057a6670 */
[-C--:B------:R-:W-:Y:S02]  /*0ce0*/  ISETP.GE.OR P4, PT, R2, R3.reuse, P0 ;  /* 0x000000030200720c */ /* 0x080fe40000786670 */
[-C--:B------:R-:W-:Y:S02]  /*0cf0*/  ISETP.GE.OR P1, PT, R8, R3.reuse, P1 ;  /* 0x000000030800720c */ /* 0x080fe40000f26670 */
[----:B------:R-:W-:-:S02]  /*0d00*/  ISETP.GT.OR P0, PT, R2, R3, P0 ;  /* 0x000000030200720c */ /* 0x000fc40000704670 */
[----:B------:R-:W-:-:S05]  /*0d10*/  ISETP.GE.OR P2, PT, R12, R3, !P2 ;  /* 0x000000030c00720c */ /* 0x000fca0005746670 */
[----:B------:R-:W-:Y:S08]  /*0d20*/  @P5 BRA `(.L_x_21) ;  /* 0x00000000002c5947 */ /* 0x000ff00003800000 */
[----:B------:R-:W-:-:S04]  /*0d30*/  IMAD R11, R20, R3, R16 ;  /* 0x00000003140b7224 */ /* 0x000fc800078e0210 */
        /* <DEDUP_REMOVED lines=10> */
.L_x_21:
[----:B------:R-:W-:Y:S05]  /*0de0*/  BSYNC.RECONVERGENT B0 ;  /* 0x0000000000007941 */ /* 0x000fea0003800200 */
.L_x_20:
[----:B------:R-:W-:Y:S04]  /*0df0*/  BSSY.RECONVERGENT B0, `(.L_x_22) ;  /* 0x000000e000007945 */ /* 0x000fe80003800200 */
[----:B------:R-:W-:Y:S05]  /*0e00*/  @P3 BRA `(.L_x_23) ;  /* 0x0000000000303947 */ /* 0x000fea0003800000 */
[----:B------:R-:W-:-:S04]  /*0e10*/  IMAD R11, R3, -0x3, R4 ;  /* 0xfffffffd030b7824 */ /* 0x000fc800078e0204 */
        /* <DEDUP_REMOVED lines=11> */
.L_x_23:
[----:B------:R-:W-:Y:S05]  /*0ed0*/  BSYNC.RECONVERGENT B0 ;  /* 0x0000000000007941 */ /* 0x000fea0003800200 */
.L_x_22:
[----:B------:R-:W-:Y:S04]  /*0ee0*/  BSSY.RECONVERGENT B0, `(.L_x_24) ;  /* 0x000000d000007945 */ /* 0x000fe80003800200 */
[----:B------:R-:W-:Y:S05]  /*0ef0*/  @P4 BRA `(.L_x_25) ;  /* 0x00000000002c4947 */ /* 0x000fea0003800000 */
[----:B------:R-:W-:-:S04]  /*0f00*/  IMAD R11, R3, -0x3, R6 ;  /* 0xfffffffd030b7824 */ /* 0x000fc800078e0206 */
        /* <DEDUP_REMOVED lines=10> */
.L_x_25:
[----:B------:R-:W-:Y:S05]  /*0fb0*/  BSYNC.RECONVERGENT B0 ;  /* 0x0000000000007941 */ /* 0x000fea0003800200 */
.L_x_24:
[----:B------:R-:W-:Y:S04]  /*0fc0*/  BSSY.RECONVERGENT B0, `(.L_x_26) ;  /* 0x000000e000007945 */ /* 0x000fe80003800200 */
[----:B------:R-:W-:Y:S05]  /*0fd0*/  @P0 BRA `(.L_x_27) ;  /* 0x0000000000300947 */ /* 0x000fea0003800000 */
[----:B------:R-:W-:-:S05]  /*0fe0*/  IMAD R11, R3, -0x3, R4 ;  /* 0xfffffffd030b7824 */ /* 0x000fca00078e0204 */
        /* <DEDUP_REMOVED lines=11> */
.L_x_27:
[----:B------:R-:W-:Y:S05]  /*10a0*/  BSYNC.RECONVERGENT B0 ;  /* 0x0000000000007941 */ /* 0x000fea0003800200 */
.L_x_26:
[----:B------:R-:W-:Y:S04]  /*10b0*/  BSSY.RECONVERGENT B0, `(.L_x_28) ;  /* 0x000000d000007945 */ /* 0x000fe80003800200 */
[----:B------:R-:W-:Y:S05]  /*10c0*/  @P2 BRA `(.L_x_29) ;  /* 0x00000000002c2947 */ /* 0x000fea0003800000 */
        /* <DEDUP_REMOVED lines=11> */
.L_x_29:
[----:B------:R-:W-:Y:S05]  /*1180*/  BSYNC.RECONVERGENT B0 ;  /* 0x0000000000007941 */ /* 0x000fea0003800200 */
.L_x_28:
        /* <DEDUP_REMOVED lines=13> */
.L_x_31:
[----:B------:R-:W-:Y:S05]  /*1260*/  BSYNC.RECONVERGENT B0 ;  /* 0x0000000000007941 */ /* 0x000fea0003800200 */
.L_x_30:
[----:B------:R-:W-:-:S04]  /*1270*/  VIMNMX.U32 R5, PT, PT, R10, R5, !PT ;  /* 0x000000050a057248 */ /* 0x000fc80007fe0000 */
[----:B------:R-:W-:-:S13]  /*1280*/  ISETP.GE.U32.AND P0, PT, R5, 0x9, PT ;  /* 0x000000090500780c */ /* 0x000fda0003f06070 */
[----:B------:R-:W-:Y:S05]  /*1290*/  @!P0 EXIT ;  /* 0x000000000000894d */ /* 0x000fea0003800000 */
[----:B------:R-:W0:Y:S01]  /*12a0*/  S2R R5, SR_LANEID ;  /* 0x0000000000057919 */ /* 0x000e220000000000 */
[----:B------:R-:W-:Y:S01]  /*12b0*/  VOTEU.ANY UR6, UPT, PT ;  /* 0x0000000000067886 */ /* 0x000fe200038e0100 */
[----:B------:R-:W1:Y:S01]  /*12c0*/  LDC.64 R8, c[0x0][0x398] ;  /* 0x0000e600ff087b82 */ /* 0x000e620000000a00 */
[----:B------:R-:W0:Y:S07]  /*12d0*/  FLO.U32 R10, UR6 ;  /* 0x00000006000a7d00 */ /* 0x000e2e00080e0000 */
[----:B------:R-:W2:Y:S01]  /*12e0*/  LDC.64 R18, c[0x0][0x398] ;  /* 0x0000e600ff127b82 */ /* 0x000ea20000000a00 */
[----:B------:R-:W1:Y:S01]  /*12f0*/  POPC R11, UR6 ;  /* 0x00000006000b7d09 */ /* 0x000e620008000000 */
[----:B0-----:R-:W-:-:S13]  /*1300*/  ISETP.EQ.U32.AND P0, PT, R10, R5, PT ;  /* 0x000000050a00720c */ /* 0x001fda0003f02070 */
[----:B-1----:R0:W3:Y:S01]  /*1310*/  @P0 ATOMG.E.ADD.STRONG.GPU PT, R11, desc[UR4][R8.64], R11 ;  /* 0x8000000b080b09a8 */ /* 0x0020e200081ef104 */
[----:B------:R-:W-:Y:S01]  /*1320*/  ISETP.GE.U32.AND P4, PT, R0, 0x2, PT ;  /* 0x000000020000780c */ /* 0x000fe20003f86070 */
[----:B------:R-:W1:Y:S03]  /*1330*/  S2R R5, SR_LTMASK ;  /* 0x0000000000057919 */ /* 0x000e660000003900 */
[-C--:B------:R-:W-:Y:S02]  /*1340*/  ISETP.GT.OR P1, PT, R2, R3.reuse, !P4 ;  /* 0x000000030200720c */ /* 0x080fe40006724670 */
[----:B------:R-:W-:Y:S02]  /*1350*/  ISETP.GE.OR P0, PT, R12, R3, !P4 ;  /* 0x000000030c00720c */ /* 0x000fe40006706670 */
[----:B0-----:R-:W-:-:S09]  /*1360*/  IADD3 R8, P2, PT, R6, UR10, RZ ;  /* 0x0000000a06087c10 */ /* 0x001fd2000ff5e0ff */
[----:B------:R-:W-:Y:S01]  /*1370*/  @!P1 IMAD R9, R20, R3, R2 ;  /* 0x0000000314099224 */ /* 0x000fe200078e0202 */
[----:B-1----:R-:W-:-:S04]  /*1380*/  LOP3.LUT R13, R5, UR6, RZ, 0xc0, !PT ;  /* 0x00000006050d7c12 */ /* 0x002fc8000f8ec0ff */
[----:B------:R-:W0:Y:S01]  /*1390*/  POPC R22, R13 ;  /* 0x0000000d00167309 */ /* 0x000e220000000000 */
[----:B------:R-:W-:-:S13]  /*13a0*/  ISETP.GE.OR P6, PT, R2, R3, !P4 ;  /* 0x000000030200720c */ /* 0x000fda00067c6670 */
[----:B------:R-:W-:Y:S01]  /*13b0*/  @!P6 IMAD R24, R20, R3, R2 ;  /* 0x000000031418e224 */ /* 0x000fe200078e0202 */
[----:B---3--:R1:W0:Y:S02]  /*13c0*/  SHFL.IDX PT, R7, R11, R10, 0x1f ;  /* 0x00001f0a0b077589 */ /* 0x00822400000e0000 */
[----:B-1----:R-:W-:Y:S01]  /*13d0*/  @!P1 VIADD R10, R9, 0xffffffff ;  /* 0xffffffff090a9836 */ /* 0x002fe20000000000 */
[----:B------:R-:W-:-:S04]  /*13e0*/  LEA.HI.X.SX32 R9, R6, UR11, 0x1, P2 ;  /* 0x0000000b06097c11 */ /* 0x000fc800090f0eff */
[----:B------:R-:W-:-:S05]  /*13f0*/  @!P1 IADD3 R10, P2, PT, R10, UR10, RZ ;  /* 0x0000000a0a0a9c10 */ /* 0x000fca000ff5e0ff */
[----:B------:R-:W-:Y:S02]  /*1400*/  @!P1 IMAD.X R11, RZ, RZ, UR11, P2 ;  /* 0x0000000bff0b9e24 */ /* 0x000fe400090e06ff */
[----:B0-----:R-:W-:Y:S02]  /*1410*/  IMAD.IADD R7, R7, 0x1, R22 ;  /* 0x0000000107077824 */ /* 0x001fe400078e0216 */
[----:B------:R-:W-:Y:S02]  /*1420*/  @!P0 IMAD R22, R20, R3, R12 ;  /* 0x0000000314168224 */ /* 0x000fe400078e020c */
[----:B------:R-:W-:-:S03]  /*1430*/  IMAD.SHL.U32 R5, R7, 0x2, RZ ;  /* 0x0000000207057824 */ /* 0x000fc600078e00ff */
[----:B------:R-:W-:Y:S01]  /*1440*/  @!P0 IADD3 R22, P3, PT, R22, UR10, RZ ;  /* 0x0000000a16168c10 */ /* 0x000fe2000ff7e0ff */
[----:B--2---:R-:W-:-:S04]  /*1450*/  IMAD.WIDE R18, R5, 0x4, R18 ;  /* 0x0000000405127825 */ /* 0x004fc800078e0212 */
[----:B------:R-:W-:Y:S01]  /*1460*/  @!P0 IMAD.X R23, RZ, RZ, UR11, P3 ;  /* 0x0000000bff178e24 */ /* 0x000fe200098e06ff */
[----:B------:R0:W-:Y:S04]  /*1470*/  STG.E desc[UR4][R18.64+0x8], R0 ;  /* 0x0000080012007986 */ /* 0x0001e8000c101904 */
[----:B------:R1:W-:Y:S04]  /*1480*/  STG.E desc[UR4][R18.64+0x4], R2 ;  /* 0x0000040212007986 */ /* 0x0003e8000c101904 */
[----:B------:R-:W2:Y:S04]  /*1490*/  @!P0 LDG.E.U8 R22, desc[UR4][R22.64] ;  /* 0x0000000416168981 */ /* 0x000ea8000c1e1100 */
[----:B------:R-:W2:Y:S04]  /*14a0*/  LDG.E.U8 R13, desc[UR4][R8.64] ;  /* 0x00000004080d7981 */ /* 0x000ea8000c1e1100 */
[----:B------:R-:W3:Y:S01]  /*14b0*/  @!P1 LDG.E.U8 R10, desc[UR4][R10.64] ;  /* 0x000000040a0a9981 */ /* 0x000ee2000c1e1100 */
[----:B------:R-:W-:-:S05]  /*14c0*/  @!P6 IADD3 R24, P2, PT, R24, UR10, RZ ;  /* 0x0000000a1818ec10 */ /* 0x000fca000ff5e0ff */
[----:B------:R-:W-:-:S05]  /*14d0*/  @!P6 IMAD.X R25, RZ, RZ, UR11, P2 ;  /* 0x0000000bff19ee24 */ /* 0x000fca00090e06ff */
[----:B------:R4:W3:Y:S01]  /*14e0*/  @!P6 LDG.E.U8 R24, desc[UR4][R24.64] ;  /* 0x000000041818e981 */ /* 0x0008e2000c1e1100 */
[----:B0-----:R-:W-:Y:S02]  /*14f0*/  IMAD.MOV.U32 R0, RZ, RZ, RZ ;  /* 0x000000ffff007224 */ /* 0x001fe400078e00ff */
[----:B------:R-:W-:Y:S02]  /*1500*/  IMAD R21, R20, R3, RZ ;  /* 0x0000000314157224 */ /* 0x000fe400078e02ff */
[C-C-:B------:R-:W-:Y:S02]  /*1510*/  IMAD.IADD R15, R4.reuse, 0x1, -R3.reuse ;  /* 0x00000001040f7824 */ /* 0x140fe400078e0a03 */
[----:B------:R-:W-:Y:S02]  /*1520*/  IMAD R27, R3, 0x2, R4 ;  /* 0x00000002031b7824 */ /* 0x000fe400078e0204 */
[----:B----4-:R-:W-:Y:S01]  /*1530*/  IMAD.IADD R25, R4, 0x1, R3 ;  /* 0x0000000104197824 */ /* 0x010fe200078e0203 */
[----:B--2---:R-:W-:-:S02]  /*1540*/  @!P0 ISETP.GE.U32.AND P2, PT, R22, R13, PT ;  /* 0x0000000d1600820c */ /* 0x004fc40003f46070 */
[----:B---3--:R-:W-:Y:S02]  /*1550*/  @!P1 ISETP.GE.U32.AND P3, PT, R10, R13, PT ;  /* 0x0000000d0a00920c */ /* 0x008fe40003f66070 */
[----:B------:R-:W-:Y:S02]  /*1560*/  @!P0 SEL R0, RZ, 0x1, !P2 ;  /* 0x00000001ff008807 */ /* 0x000fe40005000000 */
[----:B------:R-:W-:Y:S02]  /*1570*/  ISETP.GE.AND P0, PT, R2, R3, PT ;  /* 0x000000030200720c */ /* 0x000fe40003f06270 */
[----:B------:R-:W-:Y:S02]  /*1580*/  @!P1 SEL R5, RZ, 0x2, !P3 ;  /* 0x00000002ff059807 */ /* 0x000fe40005800000 */
[----:B------:R-:W-:Y:S02]  /*1590*/  IADD3 R20, P2, P3, R21, UR10, R2 ;  /* 0x0000000a15147c10 */ /* 0x000fe4000fb5e002 */
[----:B------:R-:W-:-:S02]  /*15a0*/  @!P1 LOP3.LUT R0, R5, R0, RZ, 0xfc, !PT ;  /* 0x0000000005009212 */ /* 0x000fc400078efcff */
[----:B------:R-:W-:Y:S02]  /*15b0*/  IADD3.X R21, PT, PT, RZ, UR11, RZ, P2, P3 ;  /* 0x0000000bff157c10 */ /* 0x000fe400097e64ff */
[--C-:B-1----:R-:W-:Y:S02]  /*15c0*/  IADD3 R18, P2, P3, R25, UR10, R2.reuse ;  /* 0x0000000a19127c10 */ /* 0x102fe4000fb5e002 */
[----:B------:R-:W-:Y:S01]  /*15d0*/  SHF.R.S32.HI R5, RZ, 0x1f, R15 ;  /* 0x0000001fff057819 */ /* 0x000fe2000001140f */
[C---:B------:R-:W-:Y:S01]  /*15e0*/  @!P0 IMAD.IADD R17, R2.reuse, 0x1, R27 ;  /* 0x0000000102118824 */ /* 0x040fe200078e021b */
[--C-:B------:R-:W-:Y:S01]  /*15f0*/  IADD3 R10, P1, P5, R15, UR10, R2.reuse ;  /* 0x0000000a0f0a7c10 */ /* 0x100fe2000fd3e002 */
[----:B------:R-:W-:Y:S01]  /*1600*/  @!P0 IMAD.IADD R15, R2, 0x1, R15 ;  /* 0x00000001020f8824 */ /* 0x000fe200078e020f */
[----:B------:R-:W-:Y:S02]  /*1610*/  IADD3.X R19, PT, PT, RZ, UR11, RZ, P2, P3 ;  /* 0x0000000bff137c10 */ /* 0x000fe400097e64ff */
[----:B------:R-:W-:-:S02]  /*1620*/  IADD3 R4, P2, P3, R27, UR10, R2 ;  /* 0x0000000a1b047c10 */ /* 0x000fc4000fb5e002 */
[----:B------:R-:W-:Y:S02]  /*1630*/  IADD3.X R11, PT, PT, R5, UR11, RZ, P1, P5 ;  /* 0x0000000b050b7c10 */ /* 0x000fe40008fea4ff */
[----:B------:R-:W-:Y:S02]  /*1640*/  IADD3.X R5, PT, PT, RZ, UR11, RZ, P2, P3 ;  /* 0x0000000bff057c10 */ /* 0x000fe400097e64ff */
[C---:B------:R-:W-:Y:S02]  /*1650*/  @!P0 IADD3 R22, P3, PT, R15.reuse, UR10, RZ ;  /* 0x0000000a0f168c10 */ /* 0x040fe4000ff7e0ff */
[-C--:B------:R-:W-:Y:S02]  /*1660*/  ISETP.GE.AND P1, PT, R16, R3.reuse, PT ;  /* 0x000000031000720c */ /* 0x080fe40003f26270 */
[----:B------:R-:W-:Y:S02]  /*1670*/  @!P0 LEA.HI.X.SX32 R23, R15, UR11, 0x1, P3 ;  /* 0x0000000b0f178c11 */ /* 0x000fe400098f0eff */
[----:B------:R-:W-:-:S02]  /*1680*/  ISETP.GT.AND P3, PT, R2, R3, PT ;  /* 0x000000030200720c */ /* 0x000fc40003f64270 */
[-C--:B------:R-:W-:Y:S02]  /*1690*/  ISETP.GE.OR P5, PT, R16, R3.reuse, !P4 ;  /* 0x000000031000720c */ /* 0x080fe400067a6670 */
[----:B------:R-:W-:Y:S02]  /*16a0*/  @!P0 IADD3 R16, P2, PT, R17, UR10, RZ ;  /* 0x0000000a11108c10 */ /* 0x000fe4000ff5e0ff */
[CC--:B------:R-:W-:Y:S02]  /*16b0*/  ISETP.GE.OR P4, PT, R14.reuse, R3.reuse, !P4 ;  /* 0x000000030e00720c */ /* 0x0c0fe40006786670 */
[----:B------:R-:W-:Y:S01]  /*16c0*/  P2R R29, PR, RZ, 0x1 ;  /* 0x00000001ff1d7803 */ /* 0x000fe20000000000 */
[----:B------:R-:W-:Y:S01]  /*16d0*/  @!P0 IMAD.X R17, RZ, RZ, UR11, P2 ;  /* 0x0000000bff118e24 */ /* 0x000fe200090e06ff */
[----:B------:R-:W-:-:S03]  /*16e0*/  ISETP.GE.AND P2, PT, R14, R3, PT ;  /* 0x000000030e00720c */ /* 0x000fc60003f46270 */
[----:B------:R-:W-:Y:S02]  /*16f0*/  @!P3 IADD3 R14, PT, PT, R2, -0x1, R27 ;  /* 0xffffffff020eb810 */ /* 0x000fe40007ffe01b */
[----:B------:R-:W2:Y:S02]  /*1700*/  @!P5 LDG.E.U8 R28, desc[UR4][R20.64+0x2] ;  /* 0x00000204141cd981 */ /* 0x000ea4000c1e1100 */
[----:B------:R-:W-:Y:S02]  /*1710*/  @!P3 IADD3 R14, P0, PT, R14, UR10, RZ ;  /* 0x0000000a0e0ebc10 */ /* 0x000fe4000ff1e0ff */
[----:B------:R-:W3:Y:S03]  /*1720*/  @!P4 LDG.E.U8 R26, desc[UR4][R20.64+0x1] ;  /* 0x00000104141ac981 */ /* 0x000ee6000c1e1100 */
[----:B------:R-:W-:Y:S01]  /*1730*/  @!P3 IMAD.X R15, RZ, RZ, UR11, P0 ;  /* 0x0000000bff0fbe24 */ /* 0x000fe200080e06ff */
[----:B------:R-:W-:-:S04]  /*1740*/  @!P6 ISETP.GE.U32.AND P0, PT, R24, R13, PT ;  /* 0x0000000d1800e20c */ /* 0x000fc80003f06070 */
[----:B------:R-:W-:Y:S01]  /*1750*/  @!P6 SEL R24, RZ, 0x4, !P0 ;  /* 0x00000004ff18e807 */ /* 0x000fe20004000000 */
[----:B------:R-:W5:Y:S01]  /*1760*/  @!P3 LDG.E.U8 R14, desc[UR4][R14.64] ;  /* 0x000000040e0eb981 */ /* 0x000f62000c1e1100 */
[----:B------:R-:W-:-:S03]  /*1770*/  ISETP.NE.AND P0, PT, R29, RZ, PT ;  /* 0x000000ff1d00720c */ /* 0x000fc60003f05270 */
[----:B------:R-:W4:Y:S04]  /*1780*/  @!P1 LDG.E.U8 R29, desc[UR4][R18.64+0x2] ;  /* 0x00000204121d9981 */ /* 0x000f28000c1e1100 */
[----:B------:R-:W4:Y:S04]  /*1790*/  @!P1 LDG.E.U8 R20, desc[UR4][R4.64+0x2] ;  /* 0x0000020404149981 */ /* 0x000f28000c1e1100 */
[----:B------:R-:W5:Y:S04]  /*17a0*/  @!P3 LDG.E.U8 R21, desc[UR4][R10.64+-0x1] ;  /* 0xffffff040a15b981 */ /* 0x000f68000c1e1100 */
[----:B------:R-:W5:Y:S01]  /*17b0*/  @!P0 LDG.E.U8 R22, desc[UR4][R22.64] ;  /* 0x0000000416168981 */ /* 0x000f62000c1e1100 */
[----:B------:R-:W-:-:S03]  /*17c0*/  @!P6 LOP3.LUT R0, R24, R0, RZ, 0xfc, !PT ;  /* 0x000000001800e212 */ /* 0x000fc600078efcff */
[----:B------:R0:W5:Y:S01]  /*17d0*/  @!P2 LDG.E.U8 R4, desc[UR4][R4.64+0x1] ;  /* 0x000001040404a981 */ /* 0x000162000c1e1100 */
[----:B------:R-:W-:Y:S03]  /*17e0*/  BSSY.RECONVERGENT B0, `(.L_x_32) ;  /* 0x0000014000007945 */ /* 0x000fe60003800200 */
[----:B------:R1:W5:Y:S01]  /*17f0*/  @!P0 LDG.E.U8 R16, desc[UR4][R16.64] ;  /* 0x0000000410108981 */ /* 0x000362000c1e1100 */
[----:B---3--:R-:W-:-:S04]  /*1800*/  @!P4 ISETP.GE.U32.AND P6, PT, R26, R13, PT ;  /* 0x0000000d1a00c20c */ /* 0x008fc80003fc6070 */
[----:B0-----:R-:W-:Y:S02]  /*1810*/  @!P4 SEL R5, RZ, 0x8, !P6 ;  /* 0x00000008ff05c807 */ /* 0x001fe40007000000 */
[-C--:B--2---:R-:W-:Y:S02]  /*1820*/  @!P5 ISETP.GE.U32.AND P6, PT, R28, R13.reuse, PT ;  /* 0x0000000d1c00d20c */ /* 0x084fe40003fc6070 */
[----:B------:R-:W-:Y:S02]  /*1830*/  @!P4 LOP3.LUT R0, R5, R0, RZ, 0xfc, !PT ;  /* 0x000000000500c212 */ /* 0x000fe400078efcff */
[----:B------:R-:W-:Y:S02]  /*1840*/  @!P5 SEL R5, RZ, 0x10, !P6 ;  /* 0x00000010ff05d807 */ /* 0x000fe40007000000 */
[----:B----4-:R-:W-:Y:S02]  /*1850*/  @!P1 ISETP.GE.U32.AND P6, PT, R29, R13, PT ;  /* 0x0000000d1d00920c */ /* 0x010fe40003fc6070 */
[----:B------:R-:W-:-:S02]  /*1860*/  @!P5 LOP3.LUT R0, R5, R0, RZ, 0xfc, !PT ;  /* 0x000000000500d212 */ /* 0x000fc400078efcff */
[----:B------:R-:W-:Y:S02]  /*1870*/  @!P1 ISETP.GE.U32.AND P4, PT, R20, R13, PT ;  /* 0x0000000d1400920c */ /* 0x000fe40003f86070 */
[----:B-1----:R-:W-:Y:S01]  /*1880*/  @!P1 SEL R17, RZ, 0x80, !P6 ;  /* 0x00000080ff119807 */ /* 0x002fe20007000000 */
[----:B------:R-:W-:Y:S10]  /*1890*/  @P1 BRA `(.L_x_33) ;  /* 0x0000000000201947 */ /* 0x000ff40003800000 */
[----:B------:R-:W2:Y:S04]  /*18a0*/  LDG.E.U8 R20, desc[UR4][R10.64+0x2] ;  /* 0x000002040a147981 */ /* 0x000ea8000c1e1100 */
[----:B------:R-:W3:Y:S01]  /*18b0*/  LDG.E.U8 R24, desc[UR4][R8.64+0x2] ;  /* 0x0000020408187981 */ /* 0x000ee2000c1e1100 */
[-C--:B--2---:R-:W-:Y:S02]  /*18c0*/  ISETP.GE.U32.AND P5, PT, R20, R13.reuse, PT ;  /* 0x0000000d1400720c */ /* 0x084fe40003fa6070 */
[----:B---3--:R-:W-:Y:S02]  /*18d0*/  ISETP.GE.U32.AND P6, PT, R24, R13, PT ;  /* 0x0000000d1800720c */ /* 0x008fe40003fc6070 */
[----:B------:R-:W-:Y:S02]  /*18e0*/  SEL R5, RZ, 0x20, !P5 ;  /* 0x00000020ff057807 */ /* 0x000fe40006800000 */
[----:B------:R-:W-:-:S02]  /*18f0*/  SEL R15, RZ, 0x40, !P6 ;  /* 0x00000040ff0f7807 */ /* 0x000fc40007000000 */
[----:B------:R-:W-:-:S04]  /*1900*/  LOP3.LUT R0, R5, R0, RZ, 0xfc, !PT ;  /* 0x0000000005007212 */ /* 0x000fc800078efcff */
[----:B------:R-:W-:-:S07]  /*1910*/  LOP3.LUT R0, R15, R0, RZ, 0xfc, !PT ;  /* 0x000000000f007212 */ /* 0x000fce00078efcff */
.L_x_33:
[----:B------:R-:W-:Y:S05]  /*1920*/  BSYNC.RECONVERGENT B0 ;  /* 0x0000000000007941 */ /* 0x000fea0003800200 */
.L_x_32:
[----:B------:R-:W-:Y:S01]  /*1930*/  @!P1 LOP3.LUT R0, R17, R0, RZ, 0xfc, !PT ;  /* 0x0000000011009212 */ /* 0x000fe200078efcff */
[----:B------:R-:W-:Y:S01]  /*1940*/  BSSY.RECONVERGENT B0, `(.L_x_34) ;  /* 0x0000021000007945 */ /* 0x000fe20003800200 */
[----:B------:R-:W-:Y:S02]  /*1950*/  @!P1 SEL R15, RZ, 0x100, !P4 ;  /* 0x00000100ff0f9807 */ /* 0x000fe40006000000 */
[-C--:B-----5:R-:W-:Y:S02]  /*1960*/  @!P2 ISETP.GE.U32.AND P4, PT, R4, R13.reuse, PT ;  /* 0x0000000d0400a20c */ /* 0x0a0fe40003f86070 */
[----:B------:R-:W-:Y:S01]  /*1970*/  @!P1 LOP3.LUT R0, R15, R0, RZ, 0xfc, !PT ;  /* 0x000000000f009212 */ /* 0x000fe200078efcff */
[----:B------:R-:W0:Y:S01]  /*1980*/  LDC.64 R4, c[0x0][0x3a0] ;  /* 0x0000e800ff047b82 */ /* 0x000e220000000a00 */
[----:B------:R-:W-:Y:S02]  /*1990*/  @!P2 SEL R15, RZ, 0x200, !P4 ;  /* 0x00000200ff0fa807 */ /* 0x000fe40006000000 */
[----:B------:R-:W-:-:S02]  /*19a0*/  @!P0 ISETP.GE.U32.AND P1, PT, R16, R13, PT ;  /* 0x0000000d1000820c */ /* 0x000fc40003f26070 */
[----:B------:R-:W-:Y:S02]  /*19b0*/  @!P2 LOP3.LUT R0, R15, R0, RZ, 0xfc, !PT ;  /* 0x000000000f00a212 */ /* 0x000fe400078efcff */
[----:B------:R-:W-:Y:S02]  /*19c0*/  @!P0 SEL R15, RZ, 0x400, !P1 ;  /* 0x00000400ff0f8807 */ /* 0x000fe40004800000 */
[----:B------:R-:W-:Y:S02]  /*19d0*/  ISETP.GE.AND P1, PT, R12, R3, PT ;  /* 0x000000030c00720c */ /* 0x000fe40003f26270 */
[-C--:B------:R-:W-:Y:S02]  /*19e0*/  @!P3 ISETP.GE.U32.AND P4, PT, R14, R13.reuse, PT ;  /* 0x0000000d0e00b20c */ /* 0x080fe40003f86070 */
[----:B------:R-:W-:Y:S02]  /*19f0*/  @!P0 LOP3.LUT R0, R15, R0, RZ, 0xfc, !PT ;  /* 0x000000000f008212 */ /* 0x000fe400078efcff */
[----:B------:R-:W-:-:S02]  /*1a00*/  @!P0 ISETP.GE.U32.AND P6, PT, R22, R13, PT ;  /* 0x0000000d1600820c */ /* 0x000fc40003fc6070 */
[----:B------:R-:W-:Y:S02]  /*1a10*/  @!P3 ISETP.GE.U32.AND P5, PT, R21, R13, PT ;  /* 0x0000000d1500b20c */ /* 0x000fe40003fa6070 */
[----:B------:R-:W-:Y:S02]  /*1a20*/  @!P3 SEL R15, RZ, 0x800, !P4 ;  /* 0x00000800ff0fb807 */ /* 0x000fe40006000000 */
[----:B------:R-:W-:Y:S02]  /*1a30*/  @!P0 SEL R21, RZ, 0x20000, !P6 ;  /* 0x00020000ff158807 */ /* 0x000fe40007000000 */
[----:B------:R-:W-:Y:S02]  /*1a40*/  @!P3 SEL R23, RZ, 0x10000, !P5 ;  /* 0x00010000ff17b807 */ /* 0x000fe40006800000 */
[----:B------:R-:W-:Y:S01]  /*1a50*/  @!P3 LOP3.LUT R0, R15, R0, RZ, 0xfc, !PT ;  /* 0x000000000f00b212 */ /* 0x000fe200078efcff */
[----:B------:R-:W-:Y:S06]  /*1a60*/  @P1 BRA `(.L_x_35) ;  /* 0x0000000000381947 */ /* 0x000fec0003800000 */
[C---:B------:R-:W-:Y:S02]  /*1a70*/  IMAD.IADD R14, R12.reuse, 0x1, R27 ;  /* 0x000000010c0e7824 */ /* 0x040fe400078e021b */
[----:B------:R-:W-:-:S03]  /*1a80*/  IMAD.IADD R12, R12, 0x1, R25 ;  /* 0x000000010c0c7824 */ /* 0x000fc600078e0219 */
[----:B------:R-:W-:Y:S02]  /*1a90*/  IADD3 R14, P4, PT, R14, UR10, RZ ;  /* 0x0000000a0e0e7c10 */ /* 0x000fe4000ff9e0ff */
[----:B------:R-:W-:-:S03]  /*1aa0*/  IADD3 R16, P5, PT, R12, UR10, RZ ;  /* 0x0000000a0c107c10 */ /* 0x000fc6000ffbe0ff */
[----:B------:R-:W-:Y:S02]  /*1ab0*/  IMAD.X R15, RZ, RZ, UR11, P4 ;  /* 0x0000000bff0f7e24 */ /* 0x000fe4000a0e06ff */
[----:B------:R-:W-:-:S03]  /*1ac0*/  IMAD.X R17, RZ, RZ, UR11, P5 ;  /* 0x0000000bff117e24 */ /* 0x000fc6000a8e06ff */
        /* <DEDUP_REMOVED lines=8> */
.L_x_35:
[----:B------:R-:W-:Y:S05]  /*1b50*/  BSYNC.RECONVERGENT B0 ;  /* 0x0000000000007941 */ /* 0x000fea0003800200 */
.L_x_34:
[----:B------:R-:W-:Y:S04]  /*1b60*/  BSSY.RECONVERGENT B0, `(.L_x_36) ;  /* 0x000000b000007945 */ /* 0x000fe80003800200 */
[----:B------:R-:W-:Y:S05]  /*1b70*/  @P1 BRA `(.L_x_37) ;  /* 0x0000000000241947 */ /* 0x000fea0003800000 */
[----:B------:R-:W2:Y:S02]  /*1b80*/  LDG.E.U8 R12, desc[UR4][R8.64+-0x2] ;  /* 0xfffffe04080c7981 */ /* 0x000ea4000c1e1100 */
[----:B--2---:R-:W-:-:S04]  /*1b90*/  ISETP.GE.U32.AND P4, PT, R12, R13, PT ;  /* 0x0000000d0c00720c */ /* 0x004fc80003f86070 */
[----:B------:R-:W-:-:S04]  /*1ba0*/  SEL R15, RZ, 0x4000, !P4 ;  /* 0x00004000ff0f7807 */ /* 0x000fc80006000000 */
[----:B------:R-:W-:Y:S01]  /*1bb0*/  LOP3.LUT R0, R15, R0, RZ, 0xfc, !PT ;  /* 0x000000000f007212 */ /* 0x000fe200078efcff */
[----:B------:R-:W-:Y:S06]  /*1bc0*/  @P1 BRA `(.L_x_37) ;  /* 0x0000000000101947 */ /* 0x000fec0003800000 */
[----:B------:R-:W2:Y:S02]  /*1bd0*/  LDG.E.U8 R12, desc[UR4][R10.64+-0x2] ;  /* 0xfffffe040a0c7981 */ /* 0x000ea4000c1e1100 */
[----:B--2---:R-:W-:-:S04]  /*1be0*/  ISETP.GE.U32.AND P1, PT, R12, R13, PT ;  /* 0x0000000d0c00720c */ /* 0x004fc80003f26070 */
[----:B------:R-:W-:-:S04]  /*1bf0*/  SEL R15, RZ, 0x8000, !P1 ;  /* 0x00008000ff0f7807 */ /* 0x000fc80004800000 */
[----:B------:R-:W-:-:S07]  /*1c00*/  LOP3.LUT R0, R15, R0, RZ, 0xfc, !PT ;  /* 0x000000000f007212 */ /* 0x000fce00078efcff */
.L_x_37:
[----:B------:R-:W-:Y:S05]  /*1c10*/  BSYNC.RECONVERGENT B0 ;  /* 0x0000000000007941 */ /* 0x000fea0003800200 */
.L_x_36:
[----:B------:R-:W-:Y:S01]  /*1c20*/  @!P3 LOP3.LUT R0, R23, R0, RZ, 0xfc, !PT ;  /* 0x000000001700b212 */ /* 0x000fe200078efcff */
[----:B------:R-:W-:Y:S01]  /*1c30*/  BSSY.RECONVERGENT B0, `(.L_x_38) ;  /* 0x000000c000007945 */ /* 0x000fe20003800200 */
[----:B0-----:R-:W-:Y:S02]  /*1c40*/  IMAD.WIDE R4, R7, 0x4, R4 ;  /* 0x0000000407047825 */ /* 0x001fe400078e0204 */
[----:B------:R-:W-:Y:S01]  /*1c50*/  @!P0 LOP3.LUT R0, R21, R0, RZ, 0xfc, !PT ;  /* 0x0000000015008212 */ /* 0x000fe200078efcff */
[----:B------:R-:W-:Y:S06]  /*1c60*/  @P2 BRA `(.L_x_39) ;  /* 0x0000000000202947 */ /* 0x000fec0003800000 */
        /* <DEDUP_REMOVED lines=8> */
.L_x_39:
[----:B------:R-:W-:Y:S05]  /*1cf0*/  BSYNC.RECONVERGENT B0 ;  /* 0x0000000000007941 */ /* 0x000fea0003800200 */
.L_x_38:
[----:B------:R-:W-:Y:S04]  /*1d00*/  BSSY.RECONVERGENT B0, `(.L_x_40) ;  /* 0x0000006000007945 */ /* 0x000fe80003800200 */
[----:B------:R-:W-:Y:S05]  /*1d10*/  @P2 BRA `(.L_x_41) ;  /* 0x0000000000102947 */ /* 0x000fea0003800000 */
[----:B------:R-:W2:Y:S02]  /*1d20*/  LDG.E.U8 R18, desc[UR4][R18.64+0x1] ;  /* 0x0000010412127981 */ /* 0x000ea4000c1e1100 */
[----:B--2---:R-:W-:-:S04]  /*1d30*/  ISETP.GE.U32.AND P1, PT, R18, R13, PT ;  /* 0x0000000d1200720c */ /* 0x004fc80003f26070 */
[----:B------:R-:W-:-:S04]  /*1d40*/  SEL R7, RZ, 0x100000, !P1 ;  /* 0x00100000ff077807 */ /* 0x000fc80004800000 */
[----:B------:R-:W-:-:S07]  /*1d50*/  LOP3.LUT R0, R7, R0, RZ, 0xfc, !PT ;  /* 0x0000000007007212 */ /* 0x000fce00078efcff */
.L_x_41:
[----:B------:R-:W-:Y:S05]  /*1d60*/  BSYNC.RECONVERGENT B0 ;  /* 0x0000000000007941 */ /* 0x000fea0003800200 */
.L_x_40:
[----:B------:R-:W-:Y:S04]  /*1d70*/  BSSY.RECONVERGENT B0, `(.L_x_42) ;  /* 0x0000009000007945 */ /* 0x000fe80003800200 */
[----:B------:R-:W-:Y:S05]  /*1d80*/  @P0 BRA `(.L_x_43) ;  /* 0x00000000001c0947 */ /* 0x000fea0003800000 */
[----:B------:R-:W-:-:S05]  /*1d90*/  IMAD.IADD R6, R6, 0x1, R3 ;  /* 0x0000000106067824 */ /* 0x000fca00078e0203 */
[----:B------:R-:W-:-:S05]  /*1da0*/  IADD3 R6, P0, PT, R6, UR10, RZ ;  /* 0x0000000a06067c10 */ /* 0x000fca000ff1e0ff */
[----:B------:R-:W-:-:S05]  /*1db0*/  IMAD.X R7, RZ, RZ, UR11, P0 ;  /* 0x0000000bff077e24 */ /* 0x000fca00080e06ff */
[----:B------:R-:W2:Y:S02]  /*1dc0*/  LDG.E.U8 R6, desc[UR4][R6.64] ;  /* 0x0000000406067981 */ /* 0x000ea4000c1e1100 */
[----:B--2---:R-:W-:-:S04]  /*1dd0*/  ISETP.GE.U32.AND P0, PT, R6, R13, PT ;  /* 0x0000000d0600720c */ /* 0x004fc80003f06070 */
[----:B------:R-:W-:-:S04]  /*1de0*/  SEL R3, RZ, 0x200000, !P0 ;  /* 0x00200000ff037807 */ /* 0x000fc80004000000 */
[----:B------:R-:W-:-:S07]  /*1df0*/  LOP3.LUT R0, R3, R0, RZ, 0xfc, !PT ;  /* 0x0000000003007212 */ /* 0x000fce00078efcff */
.L_x_43:
[----:B------:R-:W-:Y:S05]  /*1e00*/  BSYNC.RECONVERGENT B0 ;  /* 0x0000000000007941 */ /* 0x000fea0003800200 */
.L_x_42:
[----:B------:R-:W-:Y:S04]  /*1e10*/  BSSY.RECONVERGENT B0, `(.L_x_44) ;  /* 0x000000d000007945 */ /* 0x000fe80003800200 */
[----:B------:R-:W-:Y:S05]  /*1e20*/  @P3 BRA `(.L_x_45) ;  /* 0x00000000002c3947 */ /* 0x000fea0003800000 */
[----:B------:R-:W-:Y:S01]  /*1e30*/  IADD3 R2, PT, PT, R2, -0x1, R25 ;  /* 0xffffffff02027810 */ /* 0x000fe20007ffe019 */
[----:B------:R-:W2:Y:S03]  /*1e40*/  LDG.E.U8 R8, desc[UR4][R8.64+-0x1] ;  /* 0xffffff0408087981 */ /* 0x000ea6000c1e1100 */
[----:B------:R-:W-:-:S05]  /*1e50*/  IADD3 R2, P0, PT, R2, UR10, RZ ;  /* 0x0000000a02027c10 */ /* 0x000fca000ff1e0ff */
[----:B------:R-:W-:-:S05]  /*1e60*/  IMAD.X R3, RZ, RZ, UR11, P0 ;  /* 0x0000000bff037e24 */ /* 0x000fca00080e06ff */
[----:B------:R-:W3:Y:S01]  /*1e70*/  LDG.E.U8 R2, desc[UR4][R2.64] ;  /* 0x0000000402027981 */ /* 0x000ee2000c1e1100 */
[----:B--2---:R-:W-:-:S04]  /*1e80*/  ISETP.GE.U32.AND P1, PT, R8, R13, PT ;  /* 0x0000000d0800720c */ /* 0x004fc80003f26070 */
[----:B------:R-:W-:Y:S02]  /*1e90*/  SEL R11, RZ, 0x800000, !P1 ;  /* 0x00800000ff0b7807 */ /* 0x000fe40004800000 */
[----:B---3--:R-:W-:-:S04]  /*1ea0*/  ISETP.GE.U32.AND P0, PT, R2, R13, PT ;  /* 0x0000000d0200720c */ /* 0x008fc80003f06070 */
[----:B------:R-:W-:-:S04]  /*1eb0*/  SEL R7, RZ, 0x400000, !P0 ;  /* 0x00400000ff077807 */ /* 0x000fc80004000000 */
[----:B------:R-:W-:-:S04]  /*1ec0*/  LOP3.LUT R0, R7, R0, RZ, 0xfc, !PT ;  /* 0x0000000007007212 */ /* 0x000fc800078efcff */
[----:B------:R-:W-:-:S07]  /*1ed0*/  LOP3.LUT R0, R11, R0, RZ, 0xfc, !PT ;  /* 0x000000000b007212 */ /* 0x000fce00078efcff */
.L_x_45:
[----:B------:R-:W-:Y:S05]  /*1ee0*/  BSYNC.RECONVERGENT B0 ;  /* 0x0000000000007941 */ /* 0x000fea0003800200 */
.L_x_44:
[----:B------:R-:W-:Y:S01]  /*1ef0*/  STG.E desc[UR4][R4.64], R0 ;  /* 0x0000000004007986 */ /* 0x000fe2000c101904 */
[----:B------:R-:W-:Y:S05]  /*1f00*/  EXIT ;  /* 0x000000000000794d */ /* 0x000fea0003800000 */
.L_x_46:
[----:B------:R-:W-:-:S00]  /*1f10*/  BRA `(.L_x_46) ;  /* 0xfffffffc00fc7947 */ /* 0x000fc0000383ffff */
[----:B------:R-:W-:-:S00]  /*1f20*/  NOP ;  /* 0x0000000000007918 */ /* 0x000fc00000000000 */
        /* <DEDUP_REMOVED lines=13> */
.L_x_97:


//--------------------- .text._Z24convertToGrayscaleCUDAV2PKhiiiPh --------------------------
	.section	.text._Z24convertToGrayscaleCUDAV2PKhiiiPh,"ax",@progbits
	.align	128
        .global         _Z24convertToGrayscaleCUDAV2PKhiiiPh
        .type           _Z24convertToGrayscaleCUDAV2PKhiiiPh,@function
        .size           _Z24convertToGrayscaleCUDAV2PKhiiiPh,(.L_x_98 - _Z24convertToGrayscaleCUDAV2PKhiiiPh)
        .other          _Z24convertToGrayscaleCUDAV2PKhiiiPh,@"STO_CUDA_ENTRY STV_DEFAULT"
_Z24convertToGrayscaleCUDAV2PKhiiiPh:
.text._Z24convertToGrayscaleCUDAV2PKhiiiPh:
[----:B------:R-:W-:Y:S01]  /*0000*/  LDC R1, c[0x0][0x37c] ;  /* 0x0000df00ff017b82 */ /* 0x000fe20000000800 */
[----:B------:R-:W0:Y:S07]  /*0010*/  S2R R2, SR_TID.Y ;  /* 0x0000000000027919 */ /* 0x000e2e0000002200 */
[----:B------:R-:W1:Y:S01]  /*0020*/  LDC R0, c[0x0][0x360] ;  /* 0x0000d800ff007b82 */ /* 0x000e620000000800 */
[----:B------:R-:W2:Y:S01]  /*0030*/  LDCU.64 UR6, c[0x0][0x388] ;  /* 0x00007100ff0677ac */ /* 0x000ea20008000a00 */
[----:B------:R-:W1:Y:S06]  /*0040*/  S2R R5, SR_TID.X ;  /* 0x0000000000057919 */ /* 0x000e6c0000002100 */
[----:B------:R-:W0:Y:S08]  /*0050*/  S2UR UR5, SR_CTAID.Y ;  /* 0x00000000000579c3 */ /* 0x000e300000002600 */
[----:B------:R-:W0:Y:S08]  /*0060*/  LDC R3, c[0x0][0x364] ;  /* 0x0000d900ff037b82 */ /* 0x000e300000000800 */
[----:B------:R-:W1:Y:S01]  /*0070*/  S2UR UR4, SR_CTAID.X ;  /* 0x00000000000479c3 */ /* 0x000e620000002500 */
[----:B0-----:R-:W-:-:S05]  /*0080*/  IMAD R3, R3, UR5, R2 ;  /* 0x0000000503037c24 */ /* 0x001fca000f8e0202 */
[----:B--2---:R-:W-:Y:S01]  /*0090*/  ISETP.GE.AND P0, PT, R3, UR7, PT ;  /* 0x0000000703007c0c */ /* 0x004fe2000bf06270 */
[----:B-1----:R-:W-:-:S05]  /*00a0*/  IMAD R0, R0, UR4, R5 ;  /* 0x0000000400007c24 */ /* 0x002fca000f8e0205 */
[----:B------:R-:W-:-:S13]  /*00b0*/  ISETP.GE.OR P0, PT, R0, UR6, P0 ;  /* 0x0000000600007c0c */ /* 0x000fda0008706670 */
[----:B------:R-:W-:Y:S05]  /*00c0*/  @P0 EXIT ;  /* 0x000000000000094d */ /* 0x000fea0003800000 */
[----:B------:R-:W0:Y:S01]  /*00d0*/  LDC R5, c[0x0][0x390] ;  /* 0x0000e400ff057b82 */ /* 0x000e220000000800 */
[----:B------:R-:W-:Y:S01]  /*00e0*/  IMAD R0, R3, UR6, R0 ;  /* 0x0000000603007c24 */ /* 0x000fe2000f8e0200 */
[----:B------:R-:W1:Y:S01]  /*00f0*/  LDCU.64 UR4, c[0x0][0x358] ;  /* 0x00006b00ff0477ac */ /* 0x000e620008000a00 */
[----:B0-----:R-:W-:Y:S02]  /*0100*/  ISETP.NE.AND P0, PT, R5, 0x1, PT ;  /* 0x000000010500780c */ /* 0x001fe40003f05270 */
[----:B------:R-:W-:-:S11]  /*0110*/  IMAD R3, R0, R5, RZ ;  /* 0x0000000500037224 */ /* 0x000fd600078e02ff */
[----:B-1----:R-:W-:Y:S05]  /*0120*/  @!P0 BRA `(.L_x_47) ;  /* 0x0000000000408947 */ /* 0x002fea0003800000 */
[----:B------:R-:W-:-:S13]  /*0130*/  ISETP.NE.AND P0, PT, R5, 0x3, PT ;  /* 0x000000030500780c */ /* 0x000fda0003f05270 */
[----:B------:R-:W-:Y:S05]  /*0140*/  @P0 EXIT ;  /* 0x000000000000094d */ /* 0x000fea0003800000 */
[----:B------:R-:W0:Y:S02]  /*0150*/  LDCU.64 UR6, c[0x0][0x380] ;  /* 0x00007000ff0677ac */ /* 0x000e240008000a00 */
[----:B0-----:R-:W-:-:S04]  /*0160*/  IADD3 R2, P0, PT, R3, UR6, RZ ;  /* 0x0000000603027c10 */ /* 0x001fc8000ff1e0ff */
[----:B------:R-:W-:Y:S01]  /*0170*/  LEA.HI.X.SX32 R3, R3, UR7, 0x1, P0 ;  /* 0x0000000703037c11 */ /* 0x000fe200080f0eff */
[----:B------:R-:W0:Y:S04]  /*0180*/  LDCU.64 UR6, c[0x0][0x398] ;  /* 0x00007300ff0677ac */ /* 0x000e280008000a00 */
[----:B------:R-:W2:Y:S04]  /*0190*/  LDG.E.U8 R4, desc[UR4][R2.64] ;  /* 0x0000000402047981 */ /* 0x000ea8000c1e1100 */
[----:B------:R-:W2:Y:S04]  /*01a0*/  LDG.E.U8 R5, desc[UR4][R2.64+0x1] ;  /* 0x0000010402057981 */ /* 0x000ea8000c1e1100 */
[----:B------:R-:W2:Y:S02]  /*01b0*/  LDG.E.U8 R6, desc[UR4][R2.64+0x2] ;  /* 0x0000020402067981 */ /* 0x000ea4000c1e1100 */
[----:B--2---:R-:W-:-:S02]  /*01c0*/  IADD3 R5, PT, PT, R6, R5, R4 ;  /* 0x0000000506057210 */ /* 0x004fc40007ffe004 */
[----:B0-----:R-:W-:-:S03]  /*01d0*/  IADD3 R4, P0, PT, R0, UR6, RZ ;  /* 0x0000000600047c10 */ /* 0x001fc6000ff1e0ff */
[----:B------:R-:W-:Y:S01]  /*01e0*/  IMAD R7, R5, 0x5556, RZ ;  /* 0x0000555605077824 */ /* 0x000fe200078e02ff */
[----:B------:R-:W-:-:S04]  /*01f0*/  LEA.HI.X.SX32 R5, R0, UR7, 0x1, P0 ;  /* 0x0000000700057c11 */ /* 0x000fc800080f0eff */
[----:B------:R-:W-:-:S05]  /*0200*/  SHF.R.U32.HI R7, RZ, 0x10, R7 ;  /* 0x00000010ff077819 */ /* 0x000fca0000011607 */
[----:B------:R-:W-:Y:S01]  /*0210*/  STG.E.U8 desc[UR4][R4.64], R7 ;  /* 0x0000000704007986 */ /* 0x000fe2000c101104 */
[----:B------:R-:W-:Y:S05]  /*0220*/  EXIT ;  /* 0x000000000000794d */ /* 0x000fea0003800000 */
.L_x_47:
[----:B------:R-:W0:Y:S02]  /*0230*/  LDCU.64 UR6, c[0x0][0x380] ;  /* 0x00007000ff0677ac */ /* 0x000e240008000a00 */
[----:B0-----:R-:W-:-:S04]  /*0240*/  IADD3 R2, P0, PT, R3, UR6, RZ ;  /* 0x0000000603027c10 */ /* 0x001fc8000ff1e0ff */
[----:B------:R-:W-:Y:S01]  /*0250*/  LEA.HI.X.SX32 R3, R3, UR7, 0x1, P0 ;  /* 0x0000000703037c11 */ /* 0x000fe200080f0eff */
[----:B------:R-:W0:Y:S05]  /*0260*/  LDCU.64 UR6, c[0x0][0x398] ;  /* 0x00007300ff0677ac */ /* 0x000e2a0008000a00 */
[----:B------:R-:W2:Y:S01]  /*0270*/  LDG.E.U8 R3, desc[UR4][R2.64] ;  /* 0x0000000402037981 */ /* 0x000ea2000c1e1100 */
[----:B0-----:R-:W-:-:S04]  /*0280*/  IADD3 R4, P0, PT, R0, UR6, RZ ;  /* 0x0000000600047c10 */ /* 0x001fc8000ff1e0ff */
[----:B------:R-:W-:-:S05]  /*0290*/  LEA.HI.X.SX32 R5, R0, UR7, 0x1, P0 ;  /* 0x0000000700057c11 */ /* 0x000fca00080f0eff */
[----:B--2---:R-:W-:Y:S01]  /*02a0*/  STG.E.U8 desc[UR4][R4.64], R3 ;  /* 0x0000000304007986 */ /* 0x004fe2000c101104 */
[----:B------:R-:W-:Y:S05]  /*02b0*/  EXIT ;  /* 0x000000000000794d */ /* 0x000fea0003800000 */
.L_x_48:
        /* <DEDUP_REMOVED lines=12> */
.L_x_98:


//--------------------- .text._Z31findKeyPointsAndDescriptorsCUDAPKhiiiiPiS1_ --------------------------
	.section	.text._Z31findKeyPointsAndDescriptorsCUDAPKhiiiiPiS1_,"ax",@progbits
	.align	128
        .global         _Z31findKeyPointsAndDescriptorsCUDAPKhiiiiPiS1_
        .type           _Z31findKeyPointsAndDescriptorsCUDAPKhiiiiPiS1_,@function
        .size           _Z31findKeyPointsAndDescriptorsCUDAPKhiiiiPiS1_,(.L_x_99 - _Z31findKeyPointsAndDescriptorsCUDAPKhiiiiPiS1_)
        .other          _Z31findKeyPointsAndDescriptorsCUDAPKhiiiiPiS1_,@"STO_CUDA_ENTRY STV_DEFAULT"
_Z31findKeyPointsAndDescriptorsCUDAPKhiiiiPiS1_:
.text._Z31findKeyPointsAndDescriptorsCUDAPKhiiiiPiS1_:
[----:B------:R-:W-:Y:S01]  /*0000*/  LDC R1, c[0x0][0x37c] ;  /* 0x0000df00ff017b82 */ /* 0x000fe20000000800 */
[----:B------:R-:W0:Y:S07]  /*0010*/  S2R R3, SR_TID.X ;  /* 0x0000000000037919 */ /* 0x000e2e0000002100 */
[----:B------:R-:W0:Y:S08]  /*0020*/  S2UR UR4, SR_CTAID.X ;  /* 0x00000000000479c3 */ /* 0x000e300000002500 */
[----:B------:R-:W0:Y:S08]  /*0030*/  LDC R0, c[0x0][0x360] ;  /* 0x0000d800ff007b82 */ /* 0x000e300000000800 */
[----:B------:R-:W1:Y:S01]  /*0040*/  LDC.64 R8, c[0x0][0x388] ;  /* 0x0000e200ff087b82 */ /* 0x000e620000000a00 */
[----:B0-----:R-:W-:Y:S01]  /*0050*/  IMAD R0, R0, UR4, R3 ;  /* 0x0000000400007c24 */ /* 0x001fe2000f8e0203 */
[----:B-1----:R-:W-:Y:S01]  /*0060*/  ISETP.GE.AND P0, PT, R8, 0x7, PT ;  /* 0x000000070800780c */ /* 0x002fe20003f06270 */
[----:B------:R-:W-:-:S03]  /*0070*/  VIADD R3, R9, 0xfffffffd ;  /* 0xfffffffd09037836 */ /* 0x000fc60000000000 */
[----:B------:R-:W-:-:S04]  /*0080*/  ISETP.LT.OR P0, PT, R0, 0x3, !P0 ;  /* 0x000000030000780c */ /* 0x000fc80004701670 */
[----:B------:R-:W-:-:S13]  /*0090*/  ISETP.GE.OR P0, PT, R0, R3, P0 ;  /* 0x000000030000720c */ /* 0x000fda0000706670 */
[----:B------:R-:W-:Y:S05]  /*00a0*/  @P0 EXIT ;  /* 0x000000000000094d */ /* 0x000fea0003800000 */
[C---:B------:R-:W-:Y:S01]  /*00b0*/  IMAD R3, R0.reuse, R8, RZ ;  /* 0x0000000800037224 */ /* 0x040fe200078e02ff */
[----:B------:R-:W-:Y:S01]  /*00c0*/  ISETP.GE.AND P0, PT, R0, R9, PT ;  /* 0x000000090000720c */ /* 0x000fe20003f06270 */
[--C-:B------:R-:W-:Y:S01]  /*00d0*/  IMAD.MOV R2, RZ, RZ, -R8.reuse ;  /* 0x000000ffff027224 */ /* 0x100fe200078e0a08 */
[----:B------:R-:W0:Y:S01]  /*00e0*/  LDCU.64 UR4, c[0x0][0x358] ;  /* 0x00006b00ff0477ac */ /* 0x000e220008000a00 */
[--C-:B------:R-:W-:Y:S01]  /*00f0*/  IMAD.IADD R5, R3, 0x1, R8.reuse ;  /* 0x0000000103057824 */ /* 0x100fe200078e0208 */
[----:B------:R-:W-:Y:S01]  /*0100*/  P2R R10, PR, RZ, 0x1 ;  /* 0x00000001ff0a7803 */ /* 0x000fe20000000000 */
[----:B------:R-:W1:Y:S02]  /*0110*/  LDCU UR7, c[0x0][0x388] ;  /* 0x00007100ff0777ac */ /* 0x000e640008000800 */
[----:B------:R-:W-:Y:S02]  /*0120*/  IMAD R7, R2, 0x2, R5 ;  /* 0x0000000202077824 */ /* 0x000fe400078e0205 */
[--C-:B------:R-:W-:Y:S01]  /*0130*/  IMAD.IADD R9, R5, 0x1, R8.reuse ;  /* 0x0000000105097824 */ /* 0x100fe200078e0208 */
[----:B------:R-:W2:Y:S01]  /*0140*/  LDCU UR12, c[0x0][0x38c] ;  /* 0x00007180ff0c77ac */ /* 0x000ea20008000800 */
[----:B------:R-:W-:-:S02]  /*0150*/  IMAD.IADD R11, R7, 0x1, -R8 ;  /* 0x00000001070b7824 */ /* 0x000fc400078e0a08 */
[----:B------:R-:W-:Y:S01]  /*0160*/  VIADD R2, R8, 0xfffffffc ;  /* 0xfffffffc08027836 */ /* 0x000fe20000000000 */
[----:B------:R-:W3:Y:S01]  /*0170*/  LDCU.64 UR8, c[0x0][0x390] ;  /* 0x00007200ff0877ac */ /* 0x000ee20008000a00 */
[--C-:B------:R-:W-:Y:S02]  /*0180*/  IMAD.IADD R4, R9, 0x1, R8.reuse ;  /* 0x0000000109047824 */ /* 0x100fe400078e0208 */
[----:B------:R-:W-:Y:S01]  /*0190*/  IMAD.IADD R6, R11, 0x1, -R8 ;  /* 0x000000010b067824 */ /* 0x000fe200078e0a08 */
[----:B------:R-:W4:Y:S01]  /*01a0*/  LDCU.64 UR10, c[0x0][0x380] ;  /* 0x00007000ff0a77ac */ /* 0x000f220008000a00 */
[----:B------:R-:W-:-:S07]  /*01b0*/  IMAD.MOV.U32 R8, RZ, RZ, 0x3 ;  /* 0x00000003ff087424 */ /* 0x000fce00078e00ff */
.L_x_84:
[----:B0-----:R-:W-:Y:S01]  /*01c0*/  IMAD.IADD R12, R3, 0x1, R8 ;  /* 0x00000001030c7824 */ /* 0x001fe200078e0208 */
[----:B------:R-:W-:-:S03]  /*01d0*/  ISETP.NE.AND P1, PT, R10, RZ, PT ;  /* 0x000000ff0a00720c */ /* 0x000fc60003f25270 */
[----:B---3--:R-:W-:-:S05]  /*01e0*/  IMAD R13, R12, UR8, RZ ;  /* 0x000000080c0d7c24 */ /* 0x008fca000f8e02ff */
[----:B----4-:R-:W-:-:S04]  /*01f0*/  IADD3 R16, P0, PT, R13, UR10, RZ ;  /* 0x0000000a0d107c10 */ /* 0x010fc8000ff1e0ff */
[----:B------:R-:W-:-:S06]  /*0200*/  LEA.HI.X.SX32 R17, R13, UR11, 0x1, P0 ;  /* 0x0000000b0d117c11 */ /* 0x000fcc00080f0eff */
[----:B0-----:R0:W3:Y:S01]  /*0210*/  LDG.E.U8 R17, desc[UR4][R16.64] ;  /* 0x0000000410117981 */ /* 0x0010e2000c1e1100 */
[----:B------:R-:W-:Y:S01]  /*0220*/  VIADD R14, R8, 0xfffffffd ;  /* 0xfffffffd080e7836 */ /* 0x000fe20000000000 */
[----:B------:R-:W-:Y:S01]  /*0230*/  BSSY.RECONVERGENT B0, `(.L_x_49) ;  /* 0x000001b000007945 */ /* 0x000fe20003800200 */
[C---:B------:R-:W-:Y:S02]  /*0240*/  VIADD R15, R0.reuse, 0xfffffffd ;  /* 0xfffffffd000f7836 */ /* 0x040fe40000000000 */
[----:B------:R-:W-:Y:S01]  /*0250*/  VIADD R13, R0, 0x3 ;  /* 0x00000003000d7836 */ /* 0x000fe20000000000 */
[----:B-1----:R-:W-:Y:S01]  /*0260*/  ISETP.GE.U32.OR P1, PT, R14, UR7, P1 ;  /* 0x000000070e007c0c */ /* 0x002fe20008f26470 */
[C---:B------:R-:W-:Y:S01]  /*0270*/  VIADD R24, R0.reuse, 0x1 ;  /* 0x0000000100187836 */ /* 0x040fe20000000000 */
[----:B--2---:R-:W-:Y:S01]  /*0280*/  ISETP.GE.AND P0, PT, R15, UR12, PT ;  /* 0x0000000c0f007c0c */ /* 0x004fe2000bf06270 */
[----:B------:R-:W-:Y:S01]  /*0290*/  VIADD R23, R0, 0x2 ;  /* 0x0000000200177836 */ /* 0x000fe20000000000 */
[----:B------:R-:W-:Y:S01]  /*02a0*/  ISETP.GE.AND P2, PT, R13, UR12, PT ;  /* 0x0000000c0d007c0c */ /* 0x000fe2000bf46270 */
[----:B------:R-:W-:Y:S01]  /*02b0*/  IMAD.MOV.U32 R13, RZ, RZ, RZ ;  /* 0x000000ffff0d7224 */ /* 0x000fe200078e00ff */
[----:B------:R-:W-:Y:S01]  /*02c0*/  ISETP.GE.AND P4, PT, R24, UR12, PT ;  /* 0x0000000c18007c0c */ /* 0x000fe2000bf86270 */
[----:B0-----:R-:W-:Y:S01]  /*02d0*/  IMAD.MOV.U32 R16, RZ, RZ, RZ ;  /* 0x000000ffff107224 */ /* 0x001fe200078e00ff */
[----:B------:R-:W-:Y:S01]  /*02e0*/  ISETP.GE.AND P3, PT, R23, UR12, PT ;  /* 0x0000000c17007c0c */ /* 0x000fe2000bf66270 */
[----:B------:R-:W-:-:S02]  /*02f0*/  VIADD R18, R8, 0xfffffffe ;  /* 0xfffffffe08127836 */ /* 0x000fc40000000000 */
[----:B------:R-:W-:Y:S02]  /*0300*/  VIADD R22, R8, 0x2 ;  /* 0x0000000208167836 */ /* 0x000fe40000000000 */
[C---:B---3--:R-:W-:Y:S02]  /*0310*/  VIADD R15, R17.reuse, UR9 ;  /* 0x00000009110f7c36 */ /* 0x048fe40008000000 */
[----:B------:R-:W-:Y:S01]  /*0320*/  VIADD R17, R17, -UR9 ;  /* 0x8000000911117c36 */ /* 0x000fe20008000000 */
[----:B------:R-:W-:Y:S06]  /*0330*/  @P1 BRA `(.L_x_50) ;  /* 0x0000000000281947 */ /* 0x000fec0003800000 */
        /* <DEDUP_REMOVED lines=10> */
.L_x_50:
[----:B------:R-:W-:Y:S05]  /*03e0*/  BSYNC.RECONVERGENT B0 ;  /* 0x0000000000007941 */ /* 0x000fea0003800200 */
.L_x_49:
[----:B------:R-:W-:Y:S01]  /*03f0*/  ISETP.GE.U32.OR P4, PT, R14, UR7, P4 ;  /* 0x000000070e007c0c */ /* 0x000fe2000a786470 */
[----:B------:R-:W-:Y:S01]  /*0400*/  BSSY.RECONVERGENT B0, `(.L_x_51) ;  /* 0x0000010000007945 */ /* 0x000fe20003800200 */
[----:B------:R-:W-:Y:S01]  /*0410*/  ISETP.GE.U32.AND P1, PT, R22, UR7, PT ;  /* 0x0000000716007c0c */ /* 0x000fe2000bf26070 */
[----:B------:R-:W-:Y:S01]  /*0420*/  VIADD R19, R8, 0xffffffff ;  /* 0xffffffff08137836 */ /* 0x000fe20000000000 */
[----:B------:R-:W-:-:S09]  /*0430*/  ISETP.GE.U32.OR P3, PT, R18, UR7, P3 ;  /* 0x0000000712007c0c */ /* 0x000fd20009f66470 */
[----:B------:R-:W-:Y:S05]  /*0440*/  @P4 BRA `(.L_x_52) ;  /* 0x00000000002c4947 */ /* 0x000fea0003800000 */
        /* <DEDUP_REMOVED lines=11> */
.L_x_52:
[----:B------:R-:W-:Y:S05]  /*0500*/  BSYNC.RECONVERGENT B0 ;  /* 0x0000000000007941 */ /* 0x000fea0003800200 */
.L_x_51:
[----:B------:R-:W-:Y:S01]  /*0510*/  BSSY.RECONVERGENT B0, `(.L_x_53) ;  /* 0x000000e000007945 */ /* 0x000fe20003800200 */
[----:B------:R-:W-:-:S03]  /*0520*/  ISETP.GE.U32.OR P5, PT, R19, UR7, P2 ;  /* 0x0000000713007c0c */ /* 0x000fc600097a6470 */
[----:B------:R-:W-:Y:S10]  /*0530*/  @P3 BRA `(.L_x_54) ;  /* 0x00000000002c3947 */ /* 0x000ff40003800000 */
        /* <DEDUP_REMOVED lines=11> */
.L_x_54:
[----:B------:R-:W-:Y:S05]  /*05f0*/  BSYNC.RECONVERGENT B0 ;  /* 0x0000000000007941 */ /* 0x000fea0003800200 */
.L_x_53:
[----:B------:R-:W-:Y:S01]  /*0600*/  BSSY.RECONVERGENT B0, `(.L_x_55) ;  /* 0x000000f000007945 */ /* 0x000fe20003800200 */
[----:B------:R-:W-:Y:S01]  /*0610*/  ISETP.GE.OR P4, PT, R23, UR12, P1 ;  /* 0x0000000c17007c0c */ /* 0x000fe20008f86670 */
[----:B------:R-:W-:Y:S02]  /*0620*/  VIADD R23, R8, 0x1 ;  /* 0x0000000108177836 */ /* 0x000fe40000000000 */
        /* <DEDUP_REMOVED lines=12> */
.L_x_56:
[----:B------:R-:W-:Y:S05]  /*06f0*/  BSYNC.RECONVERGENT B0 ;  /* 0x0000000000007941 */ /* 0x000fea0003800200 */
.L_x_55:
[C---:B------:R-:W-:Y:S01]  /*0700*/  ISETP.GE.U32.OR P3, PT, R8.reuse, UR7, P2 ;  /* 0x0000000708007c0c */ /* 0x040fe20009766470 */
[----:B------:R-:W-:Y:S01]  /*0710*/  BSSY.RECONVERGENT B0, `(.L_x_57) ;  /* 0x000000f000007945 */ /* 0x000fe20003800200 */
[----:B------:R-:W-:Y:S01]  /*0720*/  ISETP.GE.U32.OR P2, PT, R23, UR7, P2 ;  /* 0x0000000717007c0c */ /* 0x000fe20009746470 */
[----:B------:R-:W-:-:S10]  /*0730*/  VIADD R26, R8, 0x3 ;  /* 0x00000003081a7836 */ /* 0x000fd40000000000 */
        /* <DEDUP_REMOVED lines=12> */
.L_x_58:
[----:B------:R-:W-:Y:S05]  /*0800*/  BSYNC.RECONVERGENT B0 ;  /* 0x0000000000007941 */ /* 0x000fea0003800200 */
.L_x_57:
[----:B------:R-:W-:Y:S01]  /*0810*/  BSSY.RECONVERGENT B0, `(.L_x_59) ;  /* 0x000000e000007945 */ /* 0x000fe20003800200 */
[----:B------:R-:W-:-:S03]  /*0820*/  ISETP.GE.U32.AND P3, PT, R26, UR7, PT ;  /* 0x000000071a007c0c */ /* 0x000fc6000bf66070 */
        /* <DEDUP_REMOVED lines=12> */
.L_x_60:
[----:B------:R-:W-:Y:S05]  /*08f0*/  BSYNC.RECONVERGENT B0 ;  /* 0x0000000000007941 */ /* 0x000fea0003800200 */
.L_x_59:
        /* <DEDUP_REMOVED lines=15> */
.L_x_62:
[----:B------:R-:W-:Y:S05]  /*09f0*/  BSYNC.RECONVERGENT B0 ;  /* 0x0000000000007941 */ /* 0x000fea0003800200 */
.L_x_61:
[----:B------:R-:W-:Y:S01]  /*0a00*/  BSSY.RECONVERGENT B0, `(.L_x_63) ;  /* 0x000000e000007945 */ /* 0x000fe20003800200 */
[----:B------:R-:W-:-:S03]  /*0a10*/  ISETP.GE.AND P2, PT, R25, UR12, PT ;  /* 0x0000000c19007c0c */ /* 0x000fc6000bf46270 */
        /* <DEDUP_REMOVED lines=12> */
.L_x_64:
[----:B------:R-:W-:Y:S05]  /*0ae0*/  BSYNC.RECONVERGENT B0 ;  /* 0x0000000000007941 */ /* 0x000fea0003800200 */
.L_x_63:
[C---:B------:R-:W-:Y:S01]  /*0af0*/  ISETP.GE.OR P4, PT, R0.reuse, UR12, P3 ;  /* 0x0000000c00007c0c */ /* 0x040fe20009f86670 */
[----:B------:R-:W-:Y:S01]  /*0b00*/  BSSY.RECONVERGENT B0, `(.L_x_65) ;  /* 0x000000e000007945 */ /* 0x000fe20003800200 */
[----:B------:R-:W-:-:S11]  /*0b10*/  ISETP.GT.OR P3, PT, R0, UR12, P3 ;  /* 0x0000000c00007c0c */ /* 0x000fd60009f64670 */
        /* <DEDUP_REMOVED lines=12> */
.L_x_66:
[----:B------:R-:W-:Y:S05]  /*0be0*/  BSYNC.RECONVERGENT B0 ;  /* 0x0000000000007941 */ /* 0x000fea0003800200 */
.L_x_65:
[----:B------:R-:W-:Y:S01]  /*0bf0*/  BSSY.RECONVERGENT B0, `(.L_x_67) ;  /* 0x000000e000007945 */ /* 0x000fe20003800200 */
[----:B------:R-:W-:-:S03]  /*0c00*/  ISETP.GE.OR P4, PT, R25, UR12, P1 ;  /* 0x0000000c19007c0c */ /* 0x000fc60008f86670 */
        /* <DEDUP_REMOVED lines=12> */
.L_x_68:
[----:B------:R-:W-:Y:S05]  /*0cd0*/  BSYNC.RECONVERGENT B0 ;  /* 0x0000000000007941 */ /* 0x000fea0003800200 */
.L_x_67:
[----:B------:R-:W-:Y:S01]  /*0ce0*/  BSSY.RECONVERGENT B0, `(.L_x_69) ;  /* 0x000000e000007945 */ /* 0x000fe20003800200 */
[----:B------:R-:W-:-:S03]  /*0cf0*/  ISETP.GT.AND P3, PT, R0, UR12, PT ;  /* 0x0000000c00007c0c */ /* 0x000fc6000bf64270 */
        /* <DEDUP_REMOVED lines=12> */
.L_x_70:
[----:B------:R-:W-:Y:S05]  /*0dc0*/  BSYNC.RECONVERGENT B0 ;  /* 0x0000000000007941 */ /* 0x000fea0003800200 */
.L_x_69:
[----:B------:R-:W-:Y:S01]  /*0dd0*/  ISETP.GE.U32.OR P4, PT, R23, UR7, P0 ;  /* 0x0000000717007c0c */ /* 0x000fe20008786470 */
[----:B------:R-:W-:Y:S01]  /*0de0*/  BSSY.RECONVERGENT B0, `(.L_x_71) ;  /* 0x000000e000007945 */ /* 0x000fe20003800200 */
[----:B------:R-:W-:-:S11]  /*0df0*/  ISETP.GE.U32.OR P3, PT, R14, UR7, P3 ;  /* 0x000000070e007c0c */ /* 0x000fd60009f66470 */
        /* <DEDUP_REMOVED lines=12> */
.L_x_72:
[----:B------:R-:W-:Y:S05]  /*0ec0*/  BSYNC.RECONVERGENT B0 ;  /* 0x0000000000007941 */ /* 0x000fea0003800200 */
.L_x_71:
[----:B------:R-:W-:Y:S01]  /*0ed0*/  ISETP.GE.U32.OR P4, PT, R8, UR7, P0 ;  /* 0x0000000708007c0c */ /* 0x000fe20008786470 */
[----:B------:R-:W-:Y:S01]  /*0ee0*/  BSSY.RECONVERGENT B0, `(.L_x_73) ;  /* 0x000000f000007945 */ /* 0x000fe20003800200 */
[----:B------:R-:W-:Y:S02]  /*0ef0*/  ISETP.GE.U32.OR P0, PT, R19, UR7, P0 ;  /* 0x0000000713007c0c */ /* 0x000fe40008706470 */
        /* <DEDUP_REMOVED lines=13> */
.L_x_74:
[----:B------:R-:W-:Y:S05]  /*0fd0*/  BSYNC.RECONVERGENT B0 ;  /* 0x0000000000007941 */ /* 0x000fea0003800200 */
.L_x_73:
[----:B------:R-:W-:Y:S04]  /*0fe0*/  BSSY.RECONVERGENT B0, `(.L_x_75) ;  /* 0x000000d000007945 */ /* 0x000fe80003800200 */
        /* <DEDUP_REMOVED lines=12> */
.L_x_76:
[----:B------:R-:W-:Y:S05]  /*10b0*/  BSYNC.RECONVERGENT B0 ;  /* 0x0000000000007941 */ /* 0x000fea0003800200 */
.L_x_75:
        /* <DEDUP_REMOVED lines=13> */
.L_x_78:
[----:B------:R-:W-:Y:S05]  /*1190*/  BSYNC.RECONVERGENT B0 ;  /* 0x0000000000007941 */ /* 0x000fea0003800200 */
.L_x_77:
        /* <DEDUP_REMOVED lines=13> */
.L_x_80:
[----:B------:R-:W-:Y:S05]  /*1270*/  BSYNC.RECONVERGENT B0 ;  /* 0x0000000000007941 */ /* 0x000fea0003800200 */
.L_x_79:
[----:B------:R-:W-:Y:S01]  /*1280*/  VIMNMX.U32 R13, PT, PT, R16, R13, !PT ;  /* 0x0000000d100d7248 */ /* 0x000fe20007fe0000 */
[----:B------:R-:W-:Y:S03]  /*1290*/  BSSY.RECONVERGENT B0, `(.L_x_81) ;  /* 0x00000a7000007945 */ /* 0x000fe60003800200 */
[----:B------:R-:W-:-:S13]  /*12a0*/  ISETP.GE.U32.AND P0, PT, R13, 0x9, PT ;  /* 0x000000090d00780c */ /* 0x000fda0003f06070 */
[----:B------:R-:W-:Y:S05]  /*12b0*/  @!P0 BRA `(.L_x_82) ;  /* 0x0000000800908947 */ /* 0x000fea0003800000 */
[----:B------:R-:W0:Y:S01]  /*12c0*/  S2R R17, SR_LANEID ;  /* 0x0000000000117919 */ /* 0x000e220000000000 */
[----:B------:R-:W-:Y:S01]  /*12d0*/  VOTEU.ANY UR6, UPT, PT ;  /* 0x0000000000067886 */ /* 0x000fe200038e0100 */
[----:B------:R-:W1:Y:S01]  /*12e0*/  LDC.64 R14, c[0x0][0x398] ;  /* 0x0000e600ff0e7b82 */ /* 0x000e620000000a00 */
[----:B------:R-:W0:Y:S08]  /*12f0*/  FLO.U32 R24, UR6 ;  /* 0x0000000600187d00 */ /* 0x000e3000080e0000 */
[----:B------:R-:W1:Y:S01]  /*1300*/  POPC R13, UR6 ;  /* 0x00000006000d7d09 */ /* 0x000e620008000000 */
[----:B0-----:R-:W-:-:S13]  /*1310*/  ISETP.EQ.U32.AND P0, PT, R24, R17, PT ;  /* 0x000000111800720c */ /* 0x001fda0003f02070 */
[----:B-1----:R0:W2:Y:S01]  /*1320*/  @P0 ATOMG.E.ADD.STRONG.GPU PT, R13, desc[UR4][R14.64], R13 ;  /* 0x8000000d0e0d09a8 */ /* 0x0020a200081ef104 */
[----:B------:R-:W-:Y:S02]  /*1330*/  ISETP.GE.U32.AND P0, PT, R18, UR7, PT ;  /* 0x0000000712007c0c */ /* 0x000fe4000bf06070 */
[----:B------:R-:W-:Y:S01]  /*1340*/  IADD3 R20, P4, PT, R12, UR10, RZ ;  /* 0x0000000a0c147c10 */ /* 0x000fe2000ff9e0ff */
[----:B------:R-:W1:Y:S01]  /*1350*/  S2R R16, SR_LTMASK ;  /* 0x0000000000107919 */ /* 0x000e620000003900 */
[----:B------:R-:W-:Y:S02]  /*1360*/  SHF.R.S32.HI R18, RZ, 0x1f, R11 ;  /* 0x0000001fff127819 */ /* 0x000fe4000001140b */
[--C-:B------:R-:W-:Y:S01]  /*1370*/  SHF.R.S32.HI R29, RZ, 0x1f, R8.reuse ;  /* 0x0000001fff1d7819 */ /* 0x100fe20000011408 */
[----:B------:R-:W-:Y:S01]  /*1380*/  IMAD.X R21, RZ, RZ, UR11, P4 ;  /* 0x0000000bff157e24 */ /* 0x000fe2000a0e06ff */
[----:B------:R-:W-:Y:S02]  /*1390*/  P2R R28, PR, RZ, 0x10 ;  /* 0x00000010ff1c7803 */ /* 0x000fe40000000000 */
[----:B0-----:R-:W-:-:S04]  /*13a0*/  IADD3 R14, P2, P3, R11, UR10, R8 ;  /* 0x0000000a0b0e7c10 */ /* 0x001fc8000fb5e008 */
[----:B------:R-:W-:Y:S02]  /*13b0*/  IADD3.X R15, PT, PT, R18, UR11, R29, P2, P3 ;  /* 0x0000000b120f7c10 */ /* 0x000fe400097e641d */
[----:B-1----:R-:W-:Y:S02]  /*13c0*/  LOP3.LUT R25, R16, UR6, RZ, 0xc0, !PT ;  /* 0x0000000610197c12 */ /* 0x002fe4000f8ec0ff */
[----:B------:R-:W0:Y:S04]  /*13d0*/  LDC.64 R16, c[0x0][0x398] ;  /* 0x0000e600ff107b82 */ /* 0x000e280000000a00 */
[----:B------:R-:W1:Y:S01]  /*13e0*/  POPC R25, R25 ;  /* 0x0000001900197309 */ /* 0x000e620000000000 */
[----:B--2---:R-:W1:Y:S02]  /*13f0*/  SHFL.IDX PT, R22, R13, R24, 0x1f ;  /* 0x00001f180d167589 */ /* 0x004e6400000e0000 */
[----:B-1----:R-:W-:-:S04]  /*1400*/  IMAD.IADD R22, R22, 0x1, R25 ;  /* 0x0000000116167824 */ /* 0x002fc800078e0219 */
[----:B------:R-:W-:-:S04]  /*1410*/  IMAD.SHL.U32 R27, R22, 0x2, RZ ;  /* 0x00000002161b7824 */ /* 0x000fc800078e00ff */
[----:B0-----:R-:W-:-:S05]  /*1420*/  IMAD.WIDE R26, R27, 0x4, R16 ;  /* 0x000000041b1a7825 */ /* 0x001fca00078e0210 */
[----:B------:R-:W-:Y:S04]  /*1430*/  STG.E desc[UR4][R26.64+0x4], R8 ;  /* 0x000004081a007986 */ /* 0x000fe8000c101904 */
[----:B------:R0:W-:Y:S04]  /*1440*/  STG.E desc[UR4][R26.64+0x8], R0 ;  /* 0x000008001a007986 */ /* 0x0001e8000c101904 */
[----:B------:R1:W2:Y:S04]  /*1450*/  LDG.E.U8 R30, desc[UR4][R20.64] ;  /* 0x00000004141e7981 */ /* 0x0002a8000c1e1100 */
[----:B------:R-:W2:Y:S01]  /*1460*/  @!P0 LDG.E.U8 R31, desc[UR4][R14.64+-0x2] ;  /* 0xfffffe040e1f8981 */ /* 0x000ea2000c1e1100 */
[----:B------:R-:W-:-:S02]  /*1470*/  SHF.R.S32.HI R16, RZ, 0x1f, R7 ;  /* 0x0000001fff107819 */ /* 0x000fc40000011407 */
[--C-:B------:R-:W-:Y:S01]  /*1480*/  IADD3 R12, P2, P3, R7, UR10, R8.reuse ;  /* 0x0000000a070c7c10 */ /* 0x100fe2000fb5e008 */
[----:B------:R-:W3:Y:S01]  /*1490*/  @!P1 LDG.E.U8 R37, desc[UR4][R14.64+0x2] ;  /* 0x000002040e259981 */ /* 0x000ee2000c1e1100 */
[----:B------:R-:W-:Y:S02]  /*14a0*/  SHF.R.S32.HI R18, RZ, 0x1f, R9 ;  /* 0x0000001fff127819 */ /* 0x000fe40000011409 */
[----:B------:R-:W-:Y:S02]  /*14b0*/  IADD3.X R13, PT, PT, R16, UR11, R29, P2, P3 ;  /* 0x0000000b100d7c10 */ /* 0x000fe400097e641d */
[----:B------:R-:W-:Y:S02]  /*14c0*/  ISETP.GE.U32.AND P2, PT, R8, UR7, PT ;  /* 0x0000000708007c0c */ /* 0x000fe4000bf46070 */
[----:B------:R-:W-:-:S04]  /*14d0*/  IADD3 R16, P3, P4, R3, UR10, R8 ;  /* 0x0000000a03107c10 */ /* 0x000fc8000fc7e008 */
[----:B------:R-:W-:Y:S02]  /*14e0*/  IADD3.X R17, PT, PT, RZ, UR11, RZ, P3, P4 ;  /* 0x0000000bff117c10 */ /* 0x000fe40009fe84ff */
[----:B------:R-:W-:-:S04]  /*14f0*/  IADD3 R24, P3, P4, R9, UR10, R8 ;  /* 0x0000000a09187c10 */ /* 0x000fc8000fc7e008 */
[----:B------:R-:W-:Y:S01]  /*1500*/  IADD3.X R25, PT, PT, RZ, UR11, RZ, P3, P4 ;  /* 0x0000000bff197c10 */ /* 0x000fe20009fe84ff */
[----:B------:R-:W4:Y:S01]  /*1510*/  @!P1 LDG.E.U8 R17, desc[UR4][R16.64+0x2] ;  /* 0x0000020410119981 */ /* 0x000f22000c1e1100 */
[----:B-1----:R-:W-:Y:S02]  /*1520*/  IADD3.X R21, PT, PT, R18, UR11, R29, P3, P4 ;  /* 0x0000000b12157c10 */ /* 0x002fe40009fe841d */
[----:B------:R-:W-:Y:S01]  /*1530*/  ISETP.GE.U32.AND P3, PT, R19, UR7, PT ;  /* 0x0000000713007c0c */ /* 0x000fe2000bf66070 */
[----:B------:R-:W-:Y:S01]  /*1540*/  @!P2 IMAD.IADD R19, R11, 0x1, R8 ;  /* 0x000000010b13a824 */ /* 0x000fe200078e0208 */
[----:B------:R-:W5:Y:S01]  /*1550*/  @!P1 LDG.E.U8 R35, desc[UR4][R24.64+0x2] ;  /* 0x0000020418239981 */ /* 0x000f62000c1e1100 */
[----:B--2---:R-:W-:Y:S01]  /*1560*/  @!P0 ISETP.GE.U32.AND P4, PT, R31, R30, PT ;  /* 0x0000001e1f00820c */ /* 0x004fe20003f86070 */
[----:B------:R-:W-:-:S03]  /*1570*/  IMAD.MOV.U32 R31, RZ, RZ, RZ ;  /* 0x000000ffff1f7224 */ /* 0x000fc600078e00ff */
[----:B------:R-:W-:Y:S02]  /*1580*/  @!P0 SEL R31, RZ, 0x1, !P4 ;  /* 0x00000001ff1f8807 */ /* 0x000fe40006000000 */
[----:B------:R-:W-:-:S04]  /*1590*/  @!P2 IADD3 R18, P4, PT, R19, UR10, RZ ;  /* 0x0000000a1312ac10 */ /* 0x000fc8000ff9e0ff */
[----:B------:R-:W-:Y:S02]  /*15a0*/  @!P2 LEA.HI.X.SX32 R19, R19, UR11, 0x1, P4 ;  /* 0x0000000b1313ac11 */ /* 0x000fe4000a0f0eff */
[----:B------:R-:W-:Y:S02]  /*15b0*/  ISETP.GE.U32.AND P4, PT, R23, UR7, PT ;  /* 0x0000000717007c0c */ /* 0x000fe4000bf86070 */
[----:B------:R-:W2:Y:S04]  /*15c0*/  @!P3 LDG.E.U8 R23, desc[UR4][R14.64+-0x1] ;  /* 0xffffff040e17b981 */ /* 0x000ea8000c1e1100 */
[----:B------:R-:W3:Y:S07]  /*15d0*/  @!P2 LDG.E.U8 R19, desc[UR4][R18.64] ;  /* 0x000000041213a981 */ /* 0x000eee000c1e1100 */
[----:B------:R1:W4:Y:S02]  /*15e0*/  @!P4 LDG.E.U8 R33, desc[UR4][R14.64+0x1] ;  /* 0x000001040e21c981 */ /* 0x000324000c1e1100 */
[----:B-1----:R-:W-:Y:S01]  /*15f0*/  @!P2 IMAD.IADD R14, R9, 0x1, R8 ;  /* 0x00000001090ea824 */ /* 0x002fe200078e0208 */
[----:B--2---:R-:W-:-:S02]  /*1600*/  @!P3 ISETP.GE.U32.AND P5, PT, R23, R30, PT ;  /* 0x0000001e1700b20c */ /* 0x004fc40003fa6070 */
[----:B------:R-:W2:Y:S02]  /*1610*/  @!P4 LDG.E.U8 R23, desc[UR4][R24.64+0x1] ;  /* 0x000001041817c981 */ /* 0x000ea4000c1e1100 */
[----:B------:R-:W-:Y:S02]  /*1620*/  @!P3 SEL R20, RZ, 0x2, !P5 ;  /* 0x00000002ff14b807 */ /* 0x000fe40006800000 */
[----:B0-----:R-:W-:Y:S02]  /*1630*/  IADD3 R26, P5, P6, R5, UR10, R8 ;  /* 0x0000000a051a7c10 */ /* 0x001fe4000febe008 */
[----:B------:R-:W-:Y:S02]  /*1640*/  @!P3 LOP3.LUT R31, R20, R31, RZ, 0xfc, !PT ;  /* 0x0000001f141fb212 */ /* 0x000fe400078efcff */
[----:B------:R-:W-:Y:S02]  /*1650*/  SHF.R.S32.HI R20, RZ, 0x1f, R5 ;  /* 0x0000001fff147819 */ /* 0x000fe40000011405 */
[----:B------:R-:W-:-:S02]  /*1660*/  IADD3.X R27, PT, PT, RZ, UR11, RZ, P5, P6 ;  /* 0x0000000bff1b7c10 */ /* 0x000fc4000afec4ff */
[----:B------:R-:W-:Y:S02]  /*1670*/  IADD3.X R29, PT, PT, R20, UR11, R29, P5, P6 ;  /* 0x0000000b141d7c10 */ /* 0x000fe4000afec41d */
[-C--:B---3--:R-:W-:Y:S02]  /*1680*/  @!P2 ISETP.GE.U32.AND P5, PT, R19, R30.reuse, PT ;  /* 0x0000001e1300a20c */ /* 0x088fe40003fa6070 */
[----:B------:R-:W3:Y:S02]  /*1690*/  @!P1 LDG.E.U8 R19, desc[UR4][R12.64+0x2] ;  /* 0x000002040c139981 */ /* 0x000ee4000c1e1100 */
[----:B------:R-:W-:Y:S02]  /*16a0*/  @!P2 SEL R18, RZ, 0x4, !P5 ;  /* 0x00000004ff12a807 */ /* 0x000fe40006800000 */
[-C--:B----4-:R-:W-:Y:S02]  /*16b0*/  @!P4 ISETP.GE.U32.AND P5, PT, R33, R30.reuse, PT ;  /* 0x0000001e2100c20c */ /* 0x090fe40003fa6070 */
[----:B------:R-:W-:Y:S01]  /*16c0*/  @!P1 ISETP.GE.U32.AND P6, PT, R37, R30, PT ;  /* 0x0000001e2500920c */ /* 0x000fe20003fc6070 */
[----:B------:R-:W4:Y:S01]  /*16d0*/  @!P3 LDG.E.U8 R33, desc[UR4][R12.64+-0x1] ;  /* 0xffffff040c21b981 */ /* 0x000f22000c1e1100 */
[----:B------:R-:W-:-:S02]  /*16e0*/  P2R R16, PR, RZ, 0x20 ;  /* 0x00000020ff107803 */ /* 0x000fc40000000000 */
[----:B------:R-:W-:-:S05]  /*16f0*/  @!P2 IADD3 R14, P5, PT, R14, UR10, RZ ;  /* 0x0000000a0e0eac10 */ /* 0x000fca000ffbe0ff */
[----:B------:R-:W-:-:S06]  /*1700*/  @!P2 IMAD.X R15, RZ, RZ, UR11, P5 ;  /* 0x0000000bff0fae24 */ /* 0x000fcc000a8e06ff */
[----:B------:R-:W4:Y:S01]  /*1710*/  @!P2 LDG.E.U8 R15, desc[UR4][R14.64] ;  /* 0x000000040e0fa981 */ /* 0x000f22000c1e1100 */
[----:B------:R-:W-:-:S04]  /*1720*/  ISETP.NE.AND P5, PT, R16, RZ, PT ;  /* 0x000000ff1000720c */ /* 0x000fc80003fa5270 */
[----:B------:R-:W-:Y:S02]  /*1730*/  @!P4 SEL R20, RZ, 0x8, !P5 ;  /* 0x00000008ff14c807 */ /* 0x000fe40006800000 */
[----:B------:R-:W-:Y:S02]  /*1740*/  @!P1 SEL R16, RZ, 0x10, !P6 ;  /* 0x00000010ff109807 */ /* 0x000fe40007000000 */
[----:B------:R-:W-:Y:S02]  /*1750*/  ISETP.NE.AND P6, PT, R28, RZ, PT ;  /* 0x000000ff1c00720c */ /* 0x000fe40003fc5270 */
[----:B------:R-:W-:-:S04]  /*1760*/  @!P2 LOP3.LUT R31, R18, R31, RZ, 0xfc, !PT ;  /* 0x0000001f121fa212 */ /* 0x000fc800078efcff */
[----:B------:R-:W-:Y:S01]  /*1770*/  @!P4 LOP3.LUT R31, R20, R31, RZ, 0xfc, !PT ;  /* 0x0000001f141fc212 */ /* 0x000fe200078efcff */
[----:B------:R-:W-:Y:S01]  /*1780*/  IMAD.MOV.U32 R20, RZ, RZ, R24 ;  /* 0x000000ffff147224 */ /* 0x000fe200078e0018 */
[----:B---3--:R-:W-:-:S04]  /*1790*/  @!P1 ISETP.GE.U32.AND P5, PT, R19, R30, PT ;  /* 0x0000001e1300920c */ /* 0x008fc80003fa6070 */
[----:B------:R-:W-:Y:S02]  /*17a0*/  @!P1 SEL R28, RZ, 0x20, !P5 ;  /* 0x00000020ff1c9807 */ /* 0x000fe40006800000 */
[----:B------:R-:W-:-:S04]  /*17b0*/  @!P1 ISETP.GE.U32.AND P5, PT, R17, R30, PT ;  /* 0x0000001e1100920c */ /* 0x000fc80003fa6070 */
[----:B------:R-:W-:Y:S02]  /*17c0*/  @!P1 SEL R34, RZ, 0x40, !P5 ;  /* 0x00000040ff229807 */ /* 0x000fe40006800000 */
[-C--:B-----5:R-:W-:Y:S02]  /*17d0*/  @!P1 ISETP.GE.U32.AND P5, PT, R35, R30.reuse, PT ;  /* 0x0000001e2300920c */ /* 0x0a0fe40003fa6070 */
[----:B------:R-:W-:Y:S01]  /*17e0*/  @!P1 LOP3.LUT R31, R16, R31, RZ, 0xfc, !PT ;  /* 0x0000001f101f9212 */ /* 0x000fe200078efcff */
[----:B------:R-:W-:Y:S01]  /*17f0*/  @!P2 IMAD.IADD R17, R7, 0x1, R8 ;  /* 0x000000010711a824 */ /* 0x000fe200078e0208 */
[----:B------:R-:W-:Y:S01]  /*1800*/  @!P1 SEL R32, RZ, 0x100, !P5 ;  /* 0x00000100ff209807 */ /* 0x000fe20006800000 */
[----:B------:R-:W3:Y:S01]  /*1810*/  @!P0 LDG.E.U8 R35, desc[UR4][R12.64+-0x2] ;  /* 0xfffffe040c238981 */ /* 0x000ee2000c1e1100 */
[----:B--2---:R-:W-:-:S04]  /*1820*/  @!P4 ISETP.GE.U32.AND P5, PT, R23, R30, PT ;  /* 0x0000001e1700c20c */ /* 0x004fc80003fa6070 */
[----:B------:R-:W-:Y:S02]  /*1830*/  @!P4 SEL R18, RZ, 0x200, !P5 ;  /* 0x00000200ff12c807 */ /* 0x000fe40006800000 */
[-C--:B----4-:R-:W-:Y:S02]  /*1840*/  @!P2 ISETP.GE.U32.AND P5, PT, R15, R30.reuse, PT ;  /* 0x0000001e0f00a20c */ /* 0x090fe40003fa6070 */
[----:B------:R-:W2:Y:S02]  /*1850*/  @!P3 LDG.E.U8 R15, desc[UR4][R20.64+-0x1] ;  /* 0xffffff04140fb981 */ /* 0x000ea4000c1e1100 */
[----:B------:R-:W-:Y:S02]  /*1860*/  @!P2 SEL R14, RZ, 0x400, !P5 ;  /* 0x00000400ff0ea807 */ /* 0x000fe40006800000 */
[----:B--2---:R-:W-:Y:S02]  /*1870*/  @!P3 ISETP.GE.U32.AND P5, PT, R15, R30, PT ;  /* 0x0000001e0f00b20c */ /* 0x004fe40003fa6070 */
[----:B------:R-:W2:Y:S02]  /*1880*/  @!P1 LDG.E.U8 R15, desc[UR4][R26.64+0x2] ;  /* 0x000002041a0f9981 */ /* 0x000ea4000c1e1100 */
[----:B------:R-:W-:-:S02]  /*1890*/  @!P3 SEL R24, RZ, 0x800, !P5 ;  /* 0x00000800ff18b807 */ /* 0x000fc40006800000 */
[----:B------:R-:W-:Y:S01]  /*18a0*/  @!P1 LOP3.LUT R31, R28, R31, RZ, 0xfc, !PT ;  /* 0x0000001f1c1f9212 */ /* 0x000fe200078efcff */
[----:B------:R-:W-:-:S05]  /*18b0*/  IMAD.MOV.U32 R28, RZ, RZ, R26 ;  /* 0x000000ffff1c7224 */ /* 0x000fca00078e001a */
[----:B------:R-:W4:Y:S01]  /*18c0*/  @!P0 LDG.E.U8 R23, desc[UR4][R28.64+-0x2] ;  /* 0xfffffe041c178981 */ /* 0x000f22000c1e1100 */
[----:B------:R-:W-:-:S03]  /*18d0*/  @!P1 LOP3.LUT R31, R34, R31, RZ, 0xfc, !PT ;  /* 0x0000001f221f9212 */ /* 0x000fc600078efcff */
[----:B------:R-:W5:Y:S01]  /*18e0*/  @!P4 LDG.E.U8 R27, desc[UR4][R26.64+0x1] ;  /* 0x000001041a1bc981 */ /* 0x000f62000c1e1100 */
[----:B--2---:R-:W-:-:S03]  /*18f0*/  @!P1 ISETP.GE.U32.AND P5, PT, R15, R30, PT ;  /* 0x0000001e0f00920c */ /* 0x004fc60003fa6070 */
[----:B------:R0:W2:Y:S01]  /*1900*/  @!P0 LDG.E.U8 R15, desc[UR4][R20.64+-0x2] ;  /* 0xfffffe04140f8981 */ /* 0x0000a2000c1e1100 */
[----:B------:R-:W-:-:S04]  /*1910*/  @!P1 SEL R16, RZ, 0x80, !P5 ;  /* 0x00000080ff109807 */ /* 0x000fc80006800000 */
[----:B------:R-:W-:-:S04]  /*1920*/  @!P1 LOP3.LUT R31, R16, R31, RZ, 0xfc, !PT ;  /* 0x0000001f101f9212 */ /* 0x000fc800078efcff */
[----:B------:R-:W-:Y:S01]  /*1930*/  @!P1 LOP3.LUT R31, R32, R31, RZ, 0xfc, !PT ;  /* 0x0000001f201f9212 */ /* 0x000fe200078efcff */
[----:B------:R-:W5:Y:S01]  /*1940*/  @!P4 LDG.E.U8 R21, desc[UR4][R12.64+0x1] ;  /* 0x000001040c15c981 */ /* 0x000f62000c1e1100 */
[C---:B------:R-:W-:Y:S02]  /*1950*/  @!P2 IADD3 R16, P1, PT, R17.reuse, UR10, RZ ;  /* 0x0000000a1110ac10 */ /* 0x040fe4000ff3e0ff */
[----:B------:R-:W-:Y:S02]  /*1960*/  @!P4 LOP3.LUT R31, R18, R31, RZ, 0xfc, !PT ;  /* 0x0000001f121fc212 */ /* 0x000fe400078efcff */
[----:B------:R-:W-:Y:S02]  /*1970*/  @!P2 LEA.HI.X.SX32 R17, R17, UR11, 0x1, P1 ;  /* 0x0000000b1111ac11 */ /* 0x000fe400088f0eff */
[----:B------:R-:W-:Y:S01]  /*1980*/  @!P2 LOP3.LUT R31, R14, R31, RZ, 0xfc, !PT ;  /* 0x0000001f0e1fa212 */ /* 0x000fe200078efcff */
[----:B0-----:R-:W-:Y:S02]  /*1990*/  IMAD.IADD R20, R3, 0x1, R8 ;  /* 0x0000000103147824 */ /* 0x001fe400078e0208 */
[----:B------:R0:W5:Y:S01]  /*19a0*/  @!P2 LDG.E.U8 R25, desc[UR4][R16.64] ;  /* 0x000000041019a981 */ /* 0x000162000c1e1100 */
[----:B------:R-:W-:Y:S01]  /*19b0*/  @!P3 LOP3.LUT R31, R24, R31, RZ, 0xfc, !PT ;  /* 0x0000001f181fb212 */ /* 0x000fe200078efcff */
[----:B0-----:R-:W-:Y:S01]  /*19c0*/  @!P2 VIADD R16, R20, UR7 ;  /* 0x000000071410ac36 */ /* 0x001fe20008000000 */
[----:B--2---:R-:W-:-:S04]  /*19d0*/  @!P0 ISETP.GE.U32.AND P1, PT, R15, R30, PT ;  /* 0x0000001e0f00820c */ /* 0x004fc80003f26070 */
[----:B------:R-:W-:Y:S02]  /*19e0*/  @!P0 SEL R14, RZ, 0x1000, !P1 ;  /* 0x00001000ff0e8807 */ /* 0x000fe40004800000 */
[----:B------:R-:W-:Y:S02]  /*19f0*/  IADD3 R18, P5, P1, R3, UR10, R8 ;  /* 0x0000000a03127c10 */ /* 0x000fe4000f9be008 */
[----:B------:R-:W-:Y:S01]  /*1a00*/  @!P0 LOP3.LUT R31, R14, R31, RZ, 0xfc, !PT ;  /* 0x0000001f0e1f8212 */ /* 0x000fe200078efcff */
[C---:B------:R-:W-:Y:S01]  /*1a10*/  VIADD R14, R20.reuse, UR10 ;  /* 0x0000000a140e7c36 */ /* 0x040fe20008000000 */
[----:B------:R-:W-:Y:S02]  /*1a20*/  LEA.HI.X.SX32 R15, R20, UR11, 0x1, P6 ;  /* 0x0000000b140f7c11 */ /* 0x000fe4000b0f0eff */
[----:B------:R-:W-:Y:S02]  /*1a30*/  IADD3.X R19, PT, PT, RZ, UR11, RZ, P5, P1 ;  /* 0x0000000bff137c10 */ /* 0x000fe4000afe24ff */
[----:B----4-:R-:W-:-:S02]  /*1a40*/  @!P0 ISETP.GE.U32.AND P5, PT, R23, R30, PT ;  /* 0x0000001e1700820c */ /* 0x010fc40003fa6070 */
[----:B------:R-:W2:Y:S01]  /*1a50*/  @!P0 LDG.E.U8 R23, desc[UR4][R14.64+-0x2] ;  /* 0xfffffe040e178981 */ /* 0x000ea2000c1e1100 */
[----:B------:R-:W-:-:S03]  /*1a60*/  @!P2 IADD3 R16, P1, PT, R16, UR10, RZ ;  /* 0x0000000a1010ac10 */ /* 0x000fc6000ff3e0ff */
[----:B------:R-:W4:Y:S02]  /*1a70*/  @!P4 LDG.E.U8 R19, desc[UR4][R18.64+0x1] ;  /* 0x000001041213c981 */ /* 0x000f24000c1e1100 */
[----:B------:R-:W-:-:S06]  /*1a80*/  @!P2 IMAD.X R17, RZ, RZ, UR11, P1 ;  /* 0x0000000bff11ae24 */ /* 0x000fcc00088e06ff */
[----:B------:R0:W4:Y:S01]  /*1a90*/  @!P2 LDG.E.U8 R17, desc[UR4][R16.64] ;  /* 0x000000041011a981 */ /* 0x000122000c1e1100 */
[----:B------:R-:W-:Y:S02]  /*1aa0*/  @!P0 SEL R12, RZ, 0x2000, !P5 ;  /* 0x00002000ff0c8807 */ /* 0x000fe40006800000 */
[-C--:B---3--:R-:W-:Y:S02]  /*1ab0*/  @!P0 ISETP.GE.U32.AND P5, PT, R35, R30.reuse, PT ;  /* 0x0000001e2300820c */ /* 0x088fe40003fa6070 */
[----:B------:R-:W-:Y:S02]  /*1ac0*/  @!P0 LOP3.LUT R31, R12, R31, RZ, 0xfc, !PT ;  /* 0x0000001f0c1f8212 */ /* 0x000fe400078efcff */
[----:B--2---:R-:W-:-:S04]  /*1ad0*/  @!P0 ISETP.GE.U32.AND P1, PT, R23, R30, PT ;  /* 0x0000001e1700820c */ /* 0x004fc80003f26070 */
[----:B------:R-:W-:Y:S02]  /*1ae0*/  @!P0 SEL R12, RZ, 0x4000, !P1 ;  /* 0x00004000ff0c8807 */ /* 0x000fe40004800000 */
[----:B------:R-:W-:Y:S02]  /*1af0*/  @!P3 ISETP.GE.U32.AND P1, PT, R33, R30, PT ;  /* 0x0000001e2100b20c */ /* 0x000fe40003f26070 */
[----:B------:R-:W-:Y:S02]  /*1b00*/  @!P0 LOP3.LUT R31, R12, R31, RZ, 0xfc, !PT ;  /* 0x0000001f0c1f8212 */ /* 0x000fe400078efcff */
[----:B------:R-:W-:-:S04]  /*1b10*/  @!P0 SEL R12, RZ, 0x8000, !P5 ;  /* 0x00008000ff0c8807 */ /* 0x000fc80006800000 */
[----:B------:R-:W-:Y:S02]  /*1b20*/  @!P0 LOP3.LUT R31, R12, R31, RZ, 0xfc, !PT ;  /* 0x0000001f0c1f8212 */ /* 0x000fe400078efcff */
[----:B------:R-:W-:Y:S02]  /*1b30*/  @!P3 SEL R12, RZ, 0x10000, !P1 ;  /* 0x00010000ff0cb807 */ /* 0x000fe40004800000 */
[-C--:B-----5:R-:W-:Y:S02]  /*1b40*/  @!P2 ISETP.GE.U32.AND P0, PT, R25, R30.reuse, PT ;  /* 0x0000001e1900a20c */ /* 0x0a0fe40003f06070 */
[----:B------:R-:W-:Y:S02]  /*1b50*/  @!P3 LOP3.LUT R31, R12, R31, RZ, 0xfc, !PT ;  /* 0x0000001f0c1fb212 */ /* 0x000fe400078efcff */
[----:B------:R-:W1:Y:S01]  /*1b60*/  LDC.64 R12, c[0x0][0x3a0] ;  /* 0x0000e800ff0c7b82 */ /* 0x000e620000000a00 */
[----:B0-----:R-:W-:Y:S02]  /*1b70*/  @!P2 SEL R16, RZ, 0x20000, !P0 ;  /* 0x00020000ff10a807 */ /* 0x001fe40004000000 */
[----:B------:R-:W-:-:S02]  /*1b80*/  @!P4 ISETP.GE.U32.AND P0, PT, R21, R30, PT ;  /* 0x0000001e1500c20c */ /* 0x000fc40003f06070 */
[----:B------:R-:W-:Y:S02]  /*1b90*/  @!P2 LOP3.LUT R31, R16, R31, RZ, 0xfc, !PT ;  /* 0x0000001f101fa212 */ /* 0x000fe400078efcff */
[----:B------:R-:W-:Y:S02]  /*1ba0*/  @!P4 SEL R16, RZ, 0x40000, !P0 ;  /* 0x00040000ff10c807 */ /* 0x000fe40004000000 */
[-C--:B----4-:R-:W-:Y:S02]  /*1bb0*/  @!P4 ISETP.GE.U32.AND P0, PT, R19, R30.reuse, PT ;  /* 0x0000001e1300c20c */ /* 0x090fe40003f06070 */
[----:B------:R-:W-:Y:S02]  /*1bc0*/  @!P4 LOP3.LUT R31, R16, R31, RZ, 0xfc, !PT ;  /* 0x0000001f101fc212 */ /* 0x000fe400078efcff */
[----:B------:R-:W-:Y:S02]  /*1bd0*/  @!P4 SEL R16, RZ, 0x80000, !P0 ;  /* 0x00080000ff10c807 */ /* 0x000fe40004000000 */
[----:B------:R-:W-:-:S02]  /*1be0*/  @!P4 ISETP.GE.U32.AND P0, PT, R27, R30, PT ;  /* 0x0000001e1b00c20c */ /* 0x000fc40003f06070 */
[----:B------:R-:W-:Y:S02]  /*1bf0*/  @!P4 LOP3.LUT R31, R16, R31, RZ, 0xfc, !PT ;  /* 0x0000001f101fc212 */ /* 0x000fe400078efcff */
[----:B------:R-:W-:Y:S02]  /*1c00*/  @!P2 ISETP.GE.U32.AND P1, PT, R17, R30, PT ;  /* 0x0000001e1100a20c */ /* 0x000fe40003f26070 */
[----:B------:R-:W-:Y:S02]  /*1c10*/  @!P4 SEL R16, RZ, 0x100000, !P0 ;  /* 0x00100000ff10c807 */ /* 0x000fe40004000000 */
[----:B------:R-:W-:Y:S02]  /*1c20*/  @!P2 SEL R18, RZ, 0x200000, !P1 ;  /* 0x00200000ff12a807 */ /* 0x000fe40004800000 */
[----:B------:R-:W-:Y:S01]  /*1c30*/  @!P4 LOP3.LUT R31, R16, R31, RZ, 0xfc, !PT ;  /* 0x0000001f101fc212 */ /* 0x000fe200078efcff */
[----:B-1----:R-:W-:-:S03]  /*1c40*/  IMAD.WIDE R12, R22, 0x4, R12 ;  /* 0x00000004160c7825 */ /* 0x002fc600078e020c */
        /* <DEDUP_REMOVED lines=10> */
.L_x_83:
[----:B------:R0:W-:Y:S02]  /*1cf0*/  STG.E desc[UR4][R12.64], R31 ;  /* 0x0000001f0c007986 */ /* 0x0001e4000c101904 */
.L_x_82:
[----:B------:R-:W-:Y:S05]  /*1d00*/  BSYNC.RECONVERGENT B0 ;  /* 0x0000000000007941 */ /* 0x000fea0003800200 */
.L_x_81:
[C---:B------:R-:W-:Y:S01]  /*1d10*/  ISETP.NE.AND P0, PT, R8.reuse, R2, PT ;  /* 0x000000020800720c */ /* 0x040fe20003f05270 */
[----:B------:R-:W-:-:S12]  /*1d20*/  VIADD R8, R8, 0x1 ;  /* 0x0000000108087836 */ /* 0x000fd80000000000 */
[----:B------:R-:W-:Y:S05]  /*1d30*/  @P0 BRA `(.L_x_84) ;  /* 0xffffffe400200947 */ /* 0x000fea000383ffff */
[----:B------:R-:W-:Y:S05]  /*1d40*/  EXIT ;  /* 0x000000000000794d */ /* 0x000fea0003800000 */
.L_x_85:
        /* <DEDUP_REMOVED lines=11> */
.L_x_99:


//--------------------- .text._Z22convertToGrayscaleCUDAPKhiiiPh --------------------------
	.section	.text._Z22convertToGrayscaleCUDAPKhiiiPh,"ax",@progbits
	.align	128
        .global         _Z22convertToGrayscaleCUDAPKhiiiPh
        .type           _Z22convertToGrayscaleCUDAPKhiiiPh,@function
        .size           _Z22convertToGrayscaleCUDAPKhiiiPh,(.L_x_100 - _Z22convertToGrayscaleCUDAPKhiiiPh)
        .other          _Z22convertToGrayscaleCUDAPKhiiiPh,@"STO_CUDA_ENTRY STV_DEFAULT"
_Z22convertToGrayscaleCUDAPKhiiiPh:
.text._Z22convertToGrayscaleCUDAPKhiiiPh:
[----:B------:R-:W-:Y:S01]  /*0000*/  LDC R1, c[0x0][0x37c] ;  /* 0x0000df00ff017b82 */ /* 0x000fe20000000800 */
[----:B------:R-:W0:Y:S07]  /*0010*/  S2R R5, SR_TID.X ;  /* 0x0000000000057919 */ /* 0x000e2e0000002100 */
[----:B------:R-:W0:Y:S08]  /*0020*/  S2UR UR4, SR_CTAID.X ;  /* 0x00000000000479c3 */ /* 0x000e300000002500 */
[----:B------:R-:W0:Y:S08]  /*0030*/  LDC R0, c[0x0][0x360] ;  /* 0x0000d800ff007b82 */ /* 0x000e300000000800 */
[----:B------:R-:W1:Y:S01]  /*0040*/  LDC.64 R2, c[0x0][0x388] ;  /* 0x0000e200ff027b82 */ /* 0x000e620000000a00 */
[----:B0-----:R-:W-:Y:S01]  /*0050*/  IMAD R0, R0, UR4, R5 ;  /* 0x0000000400007c24 */ /* 0x001fe2000f8e0205 */
[----:B-1----:R-:W-:-:S04]  /*0060*/  ISETP.GE.AND P0, PT, R2, 0x1, PT ;  /* 0x000000010200780c */ /* 0x002fc80003f06270 */
[----:B------:R-:W-:-:S13]  /*0070*/  ISETP.GE.OR P0, PT, R0, R3, !P0 ;  /* 0x000000030000720c */ /* 0x000fda0004706670 */
[----:B------:R-:W-:Y:S05]  /*0080*/  @P0 EXIT ;  /* 0x000000000000094d */ /* 0x000fea0003800000 */
[----:B------:R-:W0:Y:S01]  /*0090*/  LDC R3, c[0x0][0x390] ;  /* 0x0000e400ff037b82 */ /* 0x000e220000000800 */
[----:B------:R-:W1:Y:S01]  /*00a0*/  LDCU.64 UR4, c[0x0][0x358] ;  /* 0x00006b00ff0477ac */ /* 0x000e620008000a00 */
[----:B------:R-:W-:Y:S01]  /*00b0*/  IMAD R0, R0, R2, RZ ;  /* 0x0000000200007224 */ /* 0x000fe200078e02ff */
[----:B0-----:R-:W-:-:S13]  /*00c0*/  ISETP.NE.AND P0, PT, R3, 0x1, PT ;  /* 0x000000010300780c */ /* 0x001fda0003f05270 */
[----:B-1----:R-:W-:Y:S05]  /*00d0*/  @!P0 BRA `(.L_x_86) ;  /* 0x0000000800988947 */ /* 0x002fea0003800000 */
[----:B------:R-:W-:-:S13]  /*00e0*/  ISETP.NE.AND P0, PT, R3, 0x3, PT ;  /* 0x000000030300780c */ /* 0x000fda0003f05270 */
[----:B------:R-:W-:Y:S05]  /*00f0*/  @P0 EXIT ;  /* 0x000000000000094d */ /* 0x000fea0003800000 */
[C---:B------:R-:W-:Y:S01]  /*0100*/  ISETP.GE.U32.AND P1, PT, R2.reuse, 0x8, PT ;  /* 0x000000080200780c */ /* 0x040fe20003f26070 */
[----:B------:R-:W-:Y:S01]  /*0110*/  IMAD.MOV.U32 R3, RZ, RZ, RZ ;  /* 0x000000ffff037224 */ /* 0x000fe200078e00ff */
[----:B------:R-:W-:-:S04]  /*0120*/  LOP3.LUT R16, R2, 0x7, RZ, 0xc0, !PT ;  /* 0x0000000702107812 */ /* 0x000fc800078ec0ff */
[----:B------:R-:W-:-:S07]  /*0130*/  ISETP.NE.AND P0, PT, R16, RZ, PT ;  /* 0x000000ff1000720c */ /* 0x000fce0003f05270 */
[----:B------:R-:W-:Y:S06]  /*0140*/  @!P1 BRA `(.L_x_87) ;  /* 0x0000000400209947 */ /* 0x000fec0003800000 */
[----:B------:R-:W-:Y:S01]  /*0150*/  LOP3.LUT R3, R2, 0x7ffffff8, RZ, 0xc0, !PT ;  /* 0x7ffffff802037812 */ /* 0x000fe200078ec0ff */
[----:B------:R-:W-:Y:S01]  /*0160*/  IMAD R8, R0, 0x3, RZ ;  /* 0x0000000300087824 */ /* 0x000fe200078e02ff */
[----:B------:R-:W0:Y:S01]  /*0170*/  LDCU.64 UR6, c[0x0][0x380] ;  /* 0x00007000ff0677ac */ /* 0x000e220008000a00 */
[----:B------:R-:W-:Y:S02]  /*0180*/  IMAD.MOV.U32 R9, RZ, RZ, R0 ;  /* 0x000000ffff097224 */ /* 0x000fe400078e0000 */
[----:B------:R-:W-:-:S07]  /*0190*/  IMAD.MOV R10, RZ, RZ, -R3 ;  /* 0x000000ffff0a7224 */ /* 0x000fce00078e0a03 */
.L_x_88:
[C---:B0-----:R-:W-:Y:S01]  /*01a0*/  IADD3 R4, P1, PT, R8.reuse, UR6, RZ ;  /* 0x0000000608047c10 */ /* 0x041fe2000ff3e0ff */
[----:B--2---:R-:W0:Y:S03]  /*01b0*/  LDC.64 R6, c[0x0][0x398] ;  /* 0x0000e600ff067b82 */ /* 0x004e260000000a00 */
[----:B------:R-:W-:-:S05]  /*01c0*/  LEA.HI.X.SX32 R5, R8, UR7, 0x1, P1 ;  /* 0x0000000708057c11 */ /* 0x000fca00088f0eff */
[----:B------:R-:W2:Y:S04]  /*01d0*/  LDG.E.U8 R11, desc[UR4][R4.64] ;  /* 0x00000004040b7981 */ /* 0x000ea8000c1e1100 */
[----:B------:R-:W2:Y:S04]  /*01e0*/  LDG.E.U8 R12, desc[UR4][R4.64+0x1] ;  /* 0x00000104040c7981 */ /* 0x000ea8000c1e1100 */
[----:B------:R-:W2:Y:S01]  /*01f0*/  LDG.E.U8 R13, desc[UR4][R4.64+0x2] ;  /* 0x00000204040d7981 */ /* 0x000ea2000c1e1100 */
[----:B0-----:R-:W-:Y:S02]  /*0200*/  IADD3 R6, P1, P2, R9, 0x3, R6 ;  /* 0x0000000309067810 */ /* 0x001fe40007a3e006 */
[----:B--2---:R-:W-:-:S02]  /*0210*/  IADD3 R11, PT, PT, R13, R12, R11 ;  /* 0x0000000c0d0b7210 */ /* 0x004fc40007ffe00b */
[----:B------:R-:W-:-:S03]  /*0220*/  SHF.R.S32.HI R12, RZ, 0x1f, R9 ;  /* 0x0000001fff0c7819 */ /* 0x000fc60000011409 */
[----:B------:R-:W-:Y:S01]  /*0230*/  IMAD R11, R11, 0x5556, RZ ;  /* 0x000055560b0b7824 */ /* 0x000fe200078e02ff */
[----:B------:R-:W-:-:S04]  /*0240*/  IADD3.X R7, PT, PT, R12, R7, RZ, P1, P2 ;  /* 0x000000070c077210 */ /* 0x000fc80000fe44ff */
[----:B------:R-:W-:-:S05]  /*0250*/  SHF.R.U32.HI R11, RZ, 0x10, R11 ;  /* 0x00000010ff0b7819 */ /* 0x000fca000001160b */
[----:B------:R0:W-:Y:S04]  /*0260*/  STG.E.U8 desc[UR4][R6.64+-0x3], R11 ;  /* 0xfffffd0b06007986 */ /* 0x0001e8000c101104 */
[----:B------:R-:W2:Y:S04]  /*0270*/  LDG.E.U8 R12, desc[UR4][R4.64+0x3] ;  /* 0x00000304040c7981 */ /* 0x000ea8000c1e1100 */
[----:B------:R-:W2:Y:S04]  /*0280*/  LDG.E.U8 R13, desc[UR4][R4.64+0x4] ;  /* 0x00000404040d7981 */ /* 0x000ea8000c1e1100 */
[----:B------:R-:W2:Y:S02]  /*0290*/  LDG.E.U8 R14, desc[UR4][R4.64+0x5] ;  /* 0x00000504040e7981 */ /* 0x000ea4000c1e1100 */
[----:B--2---:R-:W-:-:S05]  /*02a0*/  IADD3 R12, PT, PT, R14, R13, R12 ;  /* 0x0000000d0e0c7210 */ /* 0x004fca0007ffe00c */
[----:B------:R-:W-:-:S05]  /*02b0*/  IMAD R12, R12, 0x5556, RZ ;  /* 0x000055560c0c7824 */ /* 0x000fca00078e02ff */
[----:B------:R-:W-:-:S05]  /*02c0*/  SHF.R.U32.HI R13, RZ, 0x10, R12 ;  /* 0x00000010ff0d7819 */ /* 0x000fca000001160c */
[----:B------:R1:W-:Y:S04]  /*02d0*/  STG.E.U8 desc[UR4][R6.64+-0x2], R13 ;  /* 0xfffffe0d06007986 */ /* 0x0003e8000c101104 */
[----:B------:R-:W2:Y:S04]  /*02e0*/  LDG.E.U8 R12, desc[UR4][R4.64+0x6] ;  /* 0x00000604040c7981 */ /* 0x000ea8000c1e1100 */
[----:B------:R-:W2:Y:S04]  /*02f0*/  LDG.E.U8 R15, desc[UR4][R4.64+0x7] ;  /* 0x00000704040f7981 */ /* 0x000ea8000c1e1100 */
[----:B------:R-:W2:Y:S02]  /*0300*/  LDG.E.U8 R14, desc[UR4][R4.64+0x8] ;  /* 0x00000804040e7981 */ /* 0x000ea4000c1e1100 */
[----:B--2---:R-:W-:-:S05]  /*0310*/  IADD3 R12, PT, PT, R14, R15, R12 ;  /* 0x0000000f0e0c7210 */ /* 0x004fca0007ffe00c */
[----:B0-----:R-:W-:-:S05]  /*0320*/  IMAD R11, R12, 0x5556, RZ ;  /* 0x000055560c0b7824 */ /* 0x001fca00078e02ff */
[----:B------:R-:W-:-:S05]  /*0330*/  SHF.R.U32.HI R11, RZ, 0x10, R11 ;  /* 0x00000010ff0b7819 */ /* 0x000fca000001160b */
[----:B------:R0:W-:Y:S04]  /*0340*/  STG.E.U8 desc[UR4][R6.64+-0x1], R11 ;  /* 0xffffff0b06007986 */ /* 0x0001e8000c101104 */
[----:B------:R-:W2:Y:S04]  /*0350*/  LDG.E.U8 R12, desc[UR4][R4.64+0x9] ;  /* 0x00000904040c7981 */ /* 0x000ea8000c1e1100 */
[----:B------:R-:W2:Y:S04]  /*0360*/  LDG.E.U8 R15, desc[UR4][R4.64+0xa] ;  /* 0x00000a04040f7981 */ /* 0x000ea8000c1e1100 */
[----:B------:R-:W2:Y:S02]  /*0370*/  LDG.E.U8 R14, desc[UR4][R4.64+0xb] ;  /* 0x00000b04040e7981 */ /* 0x000ea4000c1e1100 */
[----:B--2---:R-:W-:-:S05]  /*0380*/  IADD3 R12, PT, PT, R14, R15, R12 ;  /* 0x0000000f0e0c7210 */ /* 0x004fca0007ffe00c */
[----:B------:R-:W-:-:S05]  /*0390*/  IMAD R12, R12, 0x5556, RZ ;  /* 0x000055560c0c7824 */ /* 0x000fca00078e02ff */
[----:B-1----:R-:W-:-:S05]  /*03a0*/  SHF.R.U32.HI R13, RZ, 0x10, R12 ;  /* 0x00000010ff0d7819 */ /* 0x002fca000001160c */
        /* <DEDUP_REMOVED lines=22> */
[----:B------:R-:W3:Y:S04]  /*0510*/  LDG.E.U8 R12, desc[UR4][R4.64+0x15] ;  /* 0x00001504040c7981 */ /* 0x000ee8000c1e1100 */
[----:B------:R-:W3:Y:S04]  /*0520*/  LDG.E.U8 R15, desc[UR4][R4.64+0x16] ;  /* 0x00001604040f7981 */ /* 0x000ee8000c1e1100 */
[----:B------:R-:W3:Y:S01]  /*0530*/  LDG.E.U8 R14, desc[UR4][R4.64+0x17] ;  /* 0x00001704040e7981 */ /* 0x000ee2000c1e1100 */
[----:B------:R-:W-:-:S02]  /*0540*/  VIADD R10, R10, 0x8 ;  /* 0x000000080a0a7836 */ /* 0x000fc40000000000 */
[----:B------:R-:W-:Y:S02]  /*0550*/  VIADD R8, R8, 0x18 ;  /* 0x0000001808087836 */ /* 0x000fe40000000000 */
[----:B------:R-:W-:Y:S01]  /*0560*/  VIADD R9, R9, 0x8 ;  /* 0x0000000809097836 */ /* 0x000fe20000000000 */
[----:B------:R-:W-:Y:S02]  /*0570*/  ISETP.NE.AND P1, PT, R10, RZ, PT ;  /* 0x000000ff0a00720c */ /* 0x000fe40003f25270 */
[----:B---3--:R-:W-:-:S05]  /*0580*/  IADD3 R12, PT, PT, R14, R15, R12 ;  /* 0x0000000f0e0c7210 */ /* 0x008fca0007ffe00c */
[----:B------:R-:W-:-:S05]  /*0590*/  IMAD R12, R12, 0x5556, RZ ;  /* 0x000055560c0c7824 */ /* 0x000fca00078e02ff */
[----:B-1----:R-:W-:-:S05]  /*05a0*/  SHF.R.U32.HI R13, RZ, 0x10, R12 ;  /* 0x00000010ff0d7819 */ /* 0x002fca000001160c */
[----:B------:R2:W-:Y:S01]  /*05b0*/  STG.E.U8 desc[UR4][R6.64+0x4], R13 ;  /* 0x0000040d06007986 */ /* 0x0005e2000c101104 */
[----:B------:R-:W-:Y:S05]  /*05c0*/  @P1 BRA `(.L_x_88) ;  /* 0xfffffff800f41947 */ /* 0x000fea000383ffff */
.L_x_87:
[----:B------:R-:W-:Y:S05]  /*05d0*/  @!P0 EXIT ;  /* 0x000000000000894d */ /* 0x000fea0003800000 */
[----:B------:R-:W-:Y:S02]  /*05e0*/  ISETP.GE.U32.AND P1, PT, R16, 0x4, PT ;  /* 0x000000041000780c */ /* 0x000fe40003f26070 */
[----:B------:R-:W-:-:S04]  /*05f0*/  LOP3.LUT R12, R2, 0x3, RZ, 0xc0, !PT ;  /* 0x00000003020c7812 */ /* 0x000fc800078ec0ff */
[----:B------:R-:W-:-:S07]  /*0600*/  ISETP.NE.AND P0, PT, R12, RZ, PT ;  /* 0x000000ff0c00720c */ /* 0x000fce0003f05270 */
[----:B------:R-:W-:Y:S06]  /*0610*/  @!P1 BRA `(.L_x_89) ;  /* 0x0000000000949947 */ /* 0x000fec0003800000 */
[----:B------:R-:W0:Y:S01]  /*0620*/  LDCU.64 UR6, c[0x0][0x380] ;  /* 0x00007000ff0677ac */ /* 0x000e220008000a00 */
[----:B------:R-:W-:-:S04]  /*0630*/  IMAD.IADD R10, R0, 0x1, R3 ;  /* 0x00000001000a7824 */ /* 0x000fc800078e0203 */
[----:B------:R-:W-:-:S05]  /*0640*/  IMAD R5, R10, 0x3, RZ ;  /* 0x000000030a057824 */ /* 0x000fca00078e02ff */
[----:B0-----:R-:W-:-:S04]  /*0650*/  IADD3 R4, P1, PT, R5, UR6, RZ ;  /* 0x0000000605047c10 */ /* 0x001fc8000ff3e0ff */
[----:B------:R-:W-:Y:S01]  /*0660*/  LEA.HI.X.SX32 R5, R5, UR7, 0x1, P1 ;  /* 0x0000000705057c11 */ /* 0x000fe200088f0eff */
[----:B------:R-:W0:Y:S04]  /*0670*/  LDCU.64 UR6, c[0x0][0x398] ;  /* 0x00007300ff0677ac */ /* 0x000e280008000a00 */
[----:B--2---:R-:W2:Y:S04]  /*0680*/  LDG.E.U8 R6, desc[UR4][R4.64] ;  /* 0x0000000404067981 */ /* 0x004ea8000c1e1100 */
[----:B------:R-:W2:Y:S04]  /*0690*/  LDG.E.U8 R7, desc[UR4][R4.64+0x1] ;  /* 0x0000010404077981 */ /* 0x000ea8000c1e1100 */
[----:B------:R-:W2:Y:S02]  /*06a0*/  LDG.E.U8 R8, desc[UR4][R4.64+0x2] ;  /* 0x0000020404087981 */ /* 0x000ea4000c1e1100 */
[----:B--2---:R-:W-:-:S02]  /*06b0*/  IADD3 R7, PT, PT, R8, R7, R6 ;  /* 0x0000000708077210 */ /* 0x004fc40007ffe006 */
[----:B0-----:R-:W-:-:S03]  /*06c0*/  IADD3 R6, P1, PT, R10, UR6, RZ ;  /* 0x000000060a067c10 */ /* 0x001fc6000ff3e0ff */
[----:B------:R-:W-:Y:S01]  /*06d0*/  IMAD R9, R7, 0x5556, RZ ;  /* 0x0000555607097824 */ /* 0x000fe200078e02ff */
[----:B------:R-:W-:-:S04]  /*06e0*/  LEA.HI.X.SX32 R7, R10, UR7, 0x1, P1 ;  /* 0x000000070a077c11 */ /* 0x000fc800088f0eff */
        /* <DEDUP_REMOVED lines=13> */
[----:B------:R-:W-:-:S05]  /*07c0*/  IMAD R8, R8, 0x5556, RZ ;  /* 0x0000555608087824 */ /* 0x000fca00078e02ff */
[----:B0-----:R-:W-:-:S05]  /*07d0*/  SHF.R.U32.HI R9, RZ, 0x10, R8 ;  /* 0x00000010ff097819 */ /* 0x001fca0000011608 */
[----:B------:R0:W-:Y:S04]  /*07e0*/  STG.E.U8 desc[UR4][R6.64+0x2], R9 ;  /* 0x0000020906007986 */ /* 0x0001e8000c101104 */
[----:B------:R-:W2:Y:S04]  /*07f0*/  LDG.E.U8 R8, desc[UR4][R4.64+0x9] ;  /* 0x0000090404087981 */ /* 0x000ea8000c1e1100 */
[----:B------:R-:W2:Y:S04]  /*0800*/  LDG.E.U8 R13, desc[UR4][R4.64+0xa] ;  /* 0x00000a04040d7981 */ /* 0x000ea8000c1e1100 */
[----:B------:R-:W2:Y:S01]  /*0810*/  LDG.E.U8 R10, desc[UR4][R4.64+0xb] ;  /* 0x00000b04040a7981 */ /* 0x000ea2000c1e1100 */
[----:B------:R-:W-:Y:S01]  /*0820*/  VIADD R3, R3, 0x4 ;  /* 0x0000000403037836 */ /* 0x000fe20000000000 */
[----:B--2---:R-:W-:-:S05]  /*0830*/  IADD3 R8, PT, PT, R10, R13, R8 ;  /* 0x0000000d0a087210 */ /* 0x004fca0007ffe008 */
[----:B------:R-:W-:-:S05]  /*0840*/  IMAD R8, R8, 0x5556, RZ ;  /* 0x0000555608087824 */ /* 0x000fca00078e02ff */
[----:B-1----:R-:W-:-:S05]  /*0850*/  SHF.R.U32.HI R11, RZ, 0x10, R8 ;  /* 0x00000010ff0b7819 */ /* 0x002fca0000011608 */
[----:B------:R0:W-:Y:S02]  /*0860*/  STG.E.U8 desc[UR4][R6.64+0x3], R11 ;  /* 0x0000030b06007986 */ /* 0x0001e4000c101104 */
.L_x_89:
[----:B------:R-:W-:Y:S05]  /*0870*/  @!P0 EXIT ;  /* 0x000000000000894d */ /* 0x000fea0003800000 */
[----:B------:R-:W-:Y:S02]  /*0880*/  ISETP.NE.AND P1, PT, R12, 0x1, PT ;  /* 0x000000010c00780c */ /* 0x000fe40003f25270 */
[----:B------:R-:W-:-:S04]  /*0890*/  LOP3.LUT R2, R2, 0x1, RZ, 0xc0, !PT ;  /* 0x0000000102027812 */ /* 0x000fc800078ec0ff */
[----:B------:R-:W-:-:S07]  /*08a0*/  ISETP.NE.U32.AND P0, PT, R2, 0x1, PT ;  /* 0x000000010200780c */ /* 0x000fce0003f05070 */
[----:B------:R-:W-:Y:S06]  /*08b0*/  @!P1 BRA `(.L_x_90) ;  /* 0x00000000005c9947 */ /* 0x000fec0003800000 */
[----:B------:R-:W1:Y:S01]  /*08c0*/  LDCU.64 UR6, c[0x0][0x380] ;  /* 0x00007000ff0677ac */ /* 0x000e620008000a00 */
[----:B------:R-:W-:-:S04]  /*08d0*/  IMAD.IADD R8, R0, 0x1, R3 ;  /* 0x0000000100087824 */ /* 0x000fc800078e0203 */
[----:B------:R-:W-:-:S05]  /*08e0*/  IMAD R2, R8, 0x3, RZ ;  /* 0x0000000308027824 */ /* 0x000fca00078e02ff */
[----:B-1----:R-:W-:-:S04]  /*08f0*/  IADD3 R4, P1, PT, R2, UR6, RZ ;  /* 0x0000000602047c10 */ /* 0x002fc8000ff3e0ff */
[----:B------:R-:W-:Y:S01]  /*0900*/  LEA.HI.X.SX32 R5, R2, UR7, 0x1, P1 ;  /* 0x0000000702057c11 */ /* 0x000fe200088f0eff */
[----:B------:R-:W1:Y:S04]  /*0910*/  LDCU.64 UR6, c[0x0][0x398] ;  /* 0x00007300ff0677ac */ /* 0x000e680008000a00 */
[----:B------:R-:W3:Y:S04]  /*0920*/  LDG.E.U8 R2, desc[UR4][R4.64] ;  /* 0x0000000404027981 */ /* 0x000ee8000c1e1100 */
[----:B0-2---:R-:W3:Y:S04]  /*0930*/  LDG.E.U8 R7, desc[UR4][R4.64+0x1] ;  /* 0x0000010404077981 */ /* 0x005ee8000c1e1100 */
[----:B------:R-:W3:Y:S02]  /*0940*/  LDG.E.U8 R6, desc[UR4][R4.64+0x2] ;  /* 0x0000020404067981 */ /* 0x000ee4000c1e1100 */
[----:B---3--:R-:W-:-:S02]  /*0950*/  IADD3 R2, PT, PT, R6, R7, R2 ;  /* 0x0000000706027210 */ /* 0x008fc40007ffe002 */
[----:B-1----:R-:W-:-:S03]  /*0960*/  IADD3 R6, P1, PT, R8, UR6, RZ ;  /* 0x0000000608067c10 */ /* 0x002fc6000ff3e0ff */
[----:B------:R-:W-:Y:S01]  /*0970*/  IMAD R2, R2, 0x5556, RZ ;  /* 0x0000555602027824 */ /* 0x000fe200078e02ff */
[----:B------:R-:W-:-:S04]  /*0980*/  LEA.HI.X.SX32 R7, R8, UR7, 0x1, P1 ;  /* 0x0000000708077c11 */ /* 0x000fc800088f0eff */
[----:B------:R-:W-:-:S05]  /*0990*/  SHF.R.U32.HI R9, RZ, 0x10, R2 ;  /* 0x00000010ff097819 */ /* 0x000fca0000011602 */
[----:B------:R1:W-:Y:S04]  /*09a0*/  STG.E.U8 desc[UR4][R6.64], R9 ;  /* 0x0000000906007986 */ /* 0x0003e8000c101104 */
[----:B------:R-:W2:Y:S04]  /*09b0*/  LDG.E.U8 R2, desc[UR4][R4.64+0x3] ;  /* 0x0000030404027981 */ /* 0x000ea8000c1e1100 */
[----:B------:R-:W2:Y:S04]  /*09c0*/  LDG.E.U8 R11, desc[UR4][R4.64+0x4] ;  /* 0x00000404040b7981 */ /* 0x000ea8000c1e1100 */
[----:B------:R-:W2:Y:S01]  /*09d0*/  LDG.E.U8 R8, desc[UR4][R4.64+0x5] ;  /* 0x0000050404087981 */ /* 0x000ea2000c1e1100 */
[----:B------:R-:W-:Y:S01]  /*09e0*/  VIADD R3, R3, 0x2 ;  /* 0x0000000203037836 */ /* 0x000fe20000000000 */
[----:B--2---:R-:W-:-:S05]  /*09f0*/  IADD3 R2, PT, PT, R8, R11, R2 ;  /* 0x0000000b08027210 */ /* 0x004fca0007ffe002 */
[----:B------:R-:W-:-:S05]  /*0a00*/  IMAD R2, R2, 0x5556, RZ ;  /* 0x0000555602027824 */ /* 0x000fca00078e02ff */
[----:B------:R-:W-:-:S05]  /*0a10*/  SHF.R.U32.HI R11, RZ, 0x10, R2 ;  /* 0x00000010ff0b7819 */ /* 0x000fca0000011602 */
[----:B------:R1:W-:Y:S02]  /*0a20*/  STG.E.U8 desc[UR4][R6.64+0x1], R11 ;  /* 0x0000010b06007986 */ /* 0x0003e4000c101104 */
.L_x_90:
[----:B------:R-:W-:Y:S05]  /*0a30*/  @P0 EXIT ;  /* 0x000000000000094d */ /* 0x000fea0003800000 */
[----:B------:R-:W3:Y:S01]  /*0a40*/  LDCU.64 UR6, c[0x0][0x380] ;  /* 0x00007000ff0677ac */ /* 0x000ee20008000a00 */
[----:B------:R-:W-:-:S04]  /*0a50*/  IMAD.IADD R0, R0, 0x1, R3 ;  /* 0x0000000100007824 */ /* 0x000fc800078e0203 */
[----:B------:R-:W-:-:S05]  /*0a60*/  IMAD R3, R0, 0x3, RZ ;  /* 0x0000000300037824 */ /* 0x000fca00078e02ff */
[----:B---3--:R-:W-:-:S04]  /*0a70*/  IADD3 R2, P0, PT, R3, UR6, RZ ;  /* 0x0000000603027c10 */ /* 0x008fc8000ff1e0ff */
[----:B------:R-:W-:Y:S01]  /*0a80*/  LEA.HI.X.SX32 R3, R3, UR7, 0x1, P0 ;  /* 0x0000000703037c11 */ /* 0x000fe200080f0eff */
[----:B------:R-:W3:Y:S04]  /*0a90*/  LDCU.64 UR6, c[0x0][0x398] ;  /* 0x00007300ff0677ac */ /* 0x000ee80008000a00 */
[----:B------:R-:W4:Y:S04]  /*0aa0*/  LDG.E.U8 R4, desc[UR4][R2.64] ;  /* 0x0000000402047981 */ /* 0x000f28000c1e1100 */
[----:B------:R-:W4:Y:S04]  /*0ab0*/  LDG.E.U8 R5, desc[UR4][R2.64+0x1] ;  /* 0x0000010402057981 */ /* 0x000f28000c1e1100 */
[----:B012---:R-:W4:Y:S02]  /*0ac0*/  LDG.E.U8 R6, desc[UR4][R2.64+0x2] ;  /* 0x0000020402067981 */ /* 0x007f24000c1e1100 */
[----:B----4-:R-:W-:-:S02]  /*0ad0*/  IADD3 R5, PT, PT, R6, R5, R4 ;  /* 0x0000000506057210 */ /* 0x010fc40007ffe004 */
[----:B---3--:R-:W-:-:S03]  /*0ae0*/  IADD3 R4, P0, PT, R0, UR6, RZ ;  /* 0x0000000600047c10 */ /* 0x008fc6000ff1e0ff */
[----:B------:R-:W-:Y:S01]  /*0af0*/  IMAD R7, R5, 0x5556, RZ ;  /* 0x0000555605077824 */ /* 0x000fe200078e02ff */
[----:B------:R-:W-:-:S04]  /*0b00*/  LEA.HI.X.SX32 R5, R0, UR7, 0x1, P0 ;  /* 0x0000000700057c11 */ /* 0x000fc800080f0eff */
[----:B------:R-:W-:-:S05]  /*0b10*/  SHF.R.U32.HI R7, RZ, 0x10, R7 ;  /* 0x00000010ff077819 */ /* 0x000fca0000011607 */
[----:B------:R-:W-:Y:S01]  /*0b20*/  STG.E.U8 desc[UR4][R4.64], R7 ;  /* 0x0000000704007986 */ /* 0x000fe2000c101104 */
[----:B------:R-:W-:Y:S05]  /*0b30*/  EXIT ;  /* 0x000000000000794d */ /* 0x000fea0003800000 */
.L_x_86:
[C---:B------:R-:W-:Y:S01]  /*0b40*/  ISETP.GE.U32.AND P1, PT, R2.reuse, 0x10, PT ;  /* 0x000000100200780c */ /* 0x040fe20003f26070 */
[----:B------:R-:W-:Y:S01]  /*0b50*/  IMAD.MOV.U32 R3, RZ, RZ, RZ ;  /* 0x000000ffff037224 */ /* 0x000fe200078e00ff */
[----:B------:R-:W-:-:S04]  /*0b60*/  LOP3.LUT R12, R2, 0xf, RZ, 0xc0, !PT ;  /* 0x0000000f020c7812 */ /* 0x000fc800078ec0ff */
[----:B------:R-:W-:-:S07]  /*0b70*/  ISETP.NE.AND P0, PT, R12, RZ, PT ;  /* 0x000000ff0c00720c */ /* 0x000fce0003f05270 */
[----:B------:R-:W-:Y:S06]  /*0b80*/  @!P1 BRA `(.L_x_91) ;  /* 0x0000000000b89947 */ /* 0x000fec0003800000 */
[----:B------:R-:W-:Y:S01]  /*0b90*/  LOP3.LUT R3, R2, 0x7ffffff0, RZ, 0xc0, !PT ;  /* 0x7ffffff002037812 */ /* 0x000fe200078ec0ff */
[----:B------:R-:W-:-:S04]  /*0ba0*/  IMAD.MOV.U32 R9, RZ, RZ, R0 ;  /* 0x000000ffff097224 */ /* 0x000fc800078e0000 */
[----:B------:R-:W-:-:S07]  /*0bb0*/  IMAD.MOV R8, RZ, RZ, -R3 ;  /* 0x000000ffff087224 */ /* 0x000fce00078e0a03 */
.L_x_92:
[----:B------:R-:W0:Y:S01]  /*0bc0*/  LDC.64 R6, c[0x0][0x380] ;  /* 0x0000e000ff067b82 */ /* 0x000e220000000a00 */
[----:B------:R-:W-:-:S07]  /*0bd0*/  SHF.R.S32.HI R10, RZ, 0x1f, R9 ;  /* 0x0000001fff0a7819 */ /* 0x000fce0000011409 */
[----:B----4-:R-:W1:Y:S01]  /*0be0*/  LDC.64 R4, c[0x0][0x398] ;  /* 0x0000e600ff047b82 */ /* 0x010e620000000a00 */
[----:B0-----:R-:W-:-:S04]  /*0bf0*/  IADD3 R6, P1, P2, R9, 0x7, R6 ;  /* 0x0000000709067810 */ /* 0x001fc80007a3e006 */
[----:B------:R-:W-:-:S05]  /*0c00*/  IADD3.X R7, PT, PT, R10, R7, RZ, P1, P2 ;  /* 0x000000070a077210 */ /* 0x000fca0000fe44ff */
[----:B------:R-:W2:Y:S01]  /*0c10*/  LDG.E.U8 R11, desc[UR4][R6.64+-0x7] ;  /* 0xfffff904060b7981 */ /* 0x000ea2000c1e1100 */
[----:B-1----:R-:W-:-:S04]  /*0c20*/  IADD3 R4, P1, P2, R9, 0x7, R4 ;  /* 0x0000000709047810 */ /* 0x002fc80007a3e004 */
[----:B------:R-:W-:-:S05]  /*0c30*/  IADD3.X R5, PT, PT, R10, R5, RZ, P1, P2 ;  /* 0x000000050a057210 */ /* 0x000fca0000fe44ff */
[----:B--2---:R0:W-:Y:S04]  /*0c40*/  STG.E.U8 desc[UR4][R4.64+-0x7], R11 ;  /* 0xfffff90b04007986 */ /* 0x0041e8000c101104 */
[----:B------:R-:W2:Y:S04]  /*0c50*/  LDG.E.U8 R13, desc[UR4][R6.64+-0x6] ;  /* 0xfffffa04060d7981 */ /* 0x000ea8000c1e1100 */
[----:B--2---:R1:W-:Y:S04]  /*0c60*/  STG.E.U8 desc[UR4][R4.64+-0x6], R13 ;  /* 0xfffffa0d04007986 */ /* 0x0043e8000c101104 */
[----:B------:R-:W2:Y:S04]  /*0c70*/  LDG.E.U8 R15, desc[UR4][R6.64+-0x5] ;  /* 0xfffffb04060f7981 */ /* 0x000ea8000c1e1100 */
[----:B--2---:R2:W-:Y:S04]  /*0c80*/  STG.E.U8 desc[UR4][R4.64+-0x5], R15 ;  /* 0xfffffb0f04007986 */ /* 0x0045e8000c101104 */
[----:B------:R-:W3:Y:S04]  /*0c90*/  LDG.E.U8 R17, desc[UR4][R6.64+-0x4] ;  /* 0xfffffc0406117981 */ /* 0x000ee8000c1e1100 */
[----:B---3--:R3:W-:Y:S04]  /*0ca0*/  STG.E.U8 desc[UR4][R4.64+-0x4], R17 ;  /* 0xfffffc1104007986 */ /* 0x0087e8000c101104 */
[----:B------:R-:W4:Y:S04]  /*0cb0*/  LDG.E.U8 R19, desc[UR4][R6.64+-0x3] ;  /* 0xfffffd0406137981 */ /* 0x000f28000c1e1100 */
[----:B----4-:R4:W-:Y:S04]  /*0cc0*/  STG.E.U8 desc[UR4][R4.64+-0x3], R19 ;  /* 0xfffffd1304007986 */ /* 0x0109e8000c101104 */
[----:B------:R-:W5:Y:S04]  /*0cd0*/  LDG.E.U8 R21, desc[UR4][R6.64+-0x2] ;  /* 0xfffffe0406157981 */ /* 0x000f68000c1e1100 */
[----:B-----5:R5:W-:Y:S04]  /*0ce0*/  STG.E.U8 desc[UR4][R4.64+-0x2], R21 ;  /* 0xfffffe1504007986 */ /* 0x020be8000c101104 */
[----:B0-----:R-:W2:Y:S04]  /*0cf0*/  LDG.E.U8 R11, desc[UR4][R6.64+-0x1] ;  /* 0xffffff04060b7981 */ /* 0x001ea8000c1e1100 */
[----:B--2---:R0:W-:Y:S04]  /*0d00*/  STG.E.U8 desc[UR4][R4.64+-0x1], R11 ;  /* 0xffffff0b04007986 */ /* 0x0041e8000c101104 */
[----:B-1----:R-:W2:Y:S04]  /*0d10*/  LDG.E.U8 R13, desc[UR4][R6.64] ;  /* 0x00000004060d7981 */ /* 0x002ea8000c1e1100 */
[----:B--2---:R1:W-:Y:S04]  /*0d20*/  STG.E.U8 desc[UR4][R4.64], R13 ;  /* 0x0000000d04007986 */ /* 0x0043e8000c101104 */
[----:B------:R-:W2:Y:S04]  /*0d30*/  LDG.E.U8 R15, desc[UR4][R6.64+0x1] ;  /* 0x00000104060f7981 */ /* 0x000ea8000c1e1100 */
[----:B--2---:R2:W-:Y:S04]  /*0d40*/  STG.E.U8 desc[UR4][R4.64+0x1], R15 ;  /* 0x0000010f04007986 */ /* 0x0045e8000c101104 */
[----:B---3--:R-:W3:Y:S04]  /*0d50*/  LDG.E.U8 R17, desc[UR4][R6.64+0x2] ;  /* 0x0000020406117981 */ /* 0x008ee8000c1e1100 */
[----:B---3--:R3:W-:Y:S04]  /*0d60*/  STG.E.U8 desc[UR4][R4.64+0x2], R17 ;  /* 0x0000021104007986 */ /* 0x0087e8000c101104 */
[----:B----4-:R-:W4:Y:S04]  /*0d70*/  LDG.E.U8 R19, desc[UR4][R6.64+0x3] ;  /* 0x0000030406137981 */ /* 0x010f28000c1e1100 */
[----:B----4-:R4:W-:Y:S04]  /*0d80*/  STG.E.U8 desc[UR4][R4.64+0x3], R19 ;  /* 0x0000031304007986 */ /* 0x0109e8000c101104 */
[----:B-----5:R-:W5:Y:S04]  /*0d90*/  LDG.E.U8 R21, desc[UR4][R6.64+0x4] ;  /* 0x0000040406157981 */ /* 0x020f68000c1e1100 */
[----:B-----5:R4:W-:Y:S04]  /*0da0*/  STG.E.U8 desc[UR4][R4.64+0x4], R21 ;  /* 0x0000041504007986 */ /* 0x0209e8000c101104 */
[----:B0-----:R-:W5:Y:S04]  /*0db0*/  LDG.E.U8 R11, desc[UR4][R6.64+0x5] ;  /* 0x00000504060b7981 */ /* 0x001f68000c1e1100 */
[----:B-----5:R4:W-:Y:S04]  /*0dc0*/  STG.E.U8 desc[UR4][R4.64+0x5], R11 ;  /* 0x0000050b04007986 */ /* 0x0209e8000c101104 */
[----:B-1----:R-:W5:Y:S04]  /*0dd0*/  LDG.E.U8 R13, desc[UR4][R6.64+0x6] ;  /* 0x00000604060d7981 */ /* 0x002f68000c1e1100 */
[----:B-----5:R4:W-:Y:S04]  /*0de0*/  STG.E.U8 desc[UR4][R4.64+0x6], R13 ;  /* 0x0000060d04007986 */ /* 0x0209e8000c101104 */
[----:B--2---:R-:W2:Y:S01]  /*0df0*/  LDG.E.U8 R15, desc[UR4][R6.64+0x7] ;  /* 0x00000704060f7981 */ /* 0x004ea2000c1e1100 */
[----:B------:R-:W-:-:S05]  /*0e00*/  VIADD R8, R8, 0x10 ;  /* 0x0000001008087836 */ /* 0x000fca0000000000 */
[----:B------:R-:W-:Y:S01]  /*0e10*/  ISETP.NE.AND P1, PT, R8, RZ, PT ;  /* 0x000000ff0800720c */ /* 0x000fe20003f25270 */
[----:B--2---:R4:W-:Y:S04]  /*0e20*/  STG.E.U8 desc[UR4][R4.64+0x7], R15 ;  /* 0x0000070f04007986 */ /* 0x0049e8000c101104 */
[----:B---3--:R-:W2:Y:S01]  /*0e30*/  LDG.E.U8 R17, desc[UR4][R6.64+0x8] ;  /* 0x0000080406117981 */ /* 0x008ea2000c1e1100 */
[----:B------:R-:W-:-:S03]  /*0e40*/  VIADD R9, R9, 0x10 ;  /* 0x0000001009097836 */ /* 0x000fc60000000000 */
[----:B--2---:R4:W-:Y:S04]  /*0e50*/  STG.E.U8 desc[UR4][R4.64+0x8], R17 ;  /* 0x0000081104007986 */ /* 0x0049e8000c101104 */
[----:B------:R-:W-:Y:S05]  /*0e60*/  @P1 BRA `(.L_x_92) ;  /* 0xfffffffc00541947 */ /* 0x000fea000383ffff */
.L_x_91:
[----:B------:R-:W-:Y:S05]  /*0e70*/  @!P0 EXIT ;  /* 0x000000000000894d */ /* 0x000fea0003800000 */
[----:B------:R-:W-:Y:S02]  /*0e80*/  ISETP.GE.U32.AND P1, PT, R12, 0x8, PT ;  /* 0x000000080c00780c */ /* 0x000fe40003f26070 */
[----:B------:R-:W-:-:S04]  /*0e90*/  LOP3.LUT R8, R2, 0x7, RZ, 0xc0, !PT ;  /* 0x0000000702087812 */ /* 0x000fc800078ec0ff */
[----:B------:R-:W-:-:S07]  /*0ea0*/  ISETP.NE.AND P0, PT, R8, RZ, PT ;  /* 0x000000ff0800720c */ /* 0x000fce0003f05270 */
[----:B------:R-:W-:Y:S06]  /*0eb0*/  @!P1 BRA `(.L_x_93) ;  /* 0x0000000000649947 */ /* 0x000fec0003800000 */
[----:B------:R-:W4:Y:S01]  /*0ec0*/  LDCU.64 UR6, c[0x0][0x380] ;  /* 0x00007000ff0677ac */ /* 0x000f220008000a00 */
[----:B------:R-:W-:-:S05]  /*0ed0*/  IMAD.IADD R6, R0, 0x1, R3 ;  /* 0x0000000100067824 */ /* 0x000fca00078e0203 */
[----:B------:R-:W-:Y:S02]  /*0ee0*/  SHF.R.S32.HI R7, RZ, 0x1f, R6 ;  /* 0x0000001fff077819 */ /* 0x000fe40000011406 */
[----:B----4-:R-:W-:-:S04]  /*0ef0*/  IADD3 R4, P1, PT, R6, UR6, RZ ;  /* 0x0000000606047c10 */ /* 0x010fc8000ff3e0ff */
[----:B------:R-:W-:Y:S01]  /*0f00*/  IADD3.X R5, PT, PT, R7, UR7, RZ, P1, !PT ;  /* 0x0000000707057c10 */ /* 0x000fe20008ffe4ff */
[----:B------:R-:W0:Y:S04]  /*0f10*/  LDCU.64 UR6, c[0x0][0x398] ;  /* 0x00007300ff0677ac */ /* 0x000e280008000a00 */
[----:B------:R-:W2:Y:S01]  /*0f20*/  LDG.E.U8 R9, desc[UR4][R4.64] ;  /* 0x0000000404097981 */ /* 0x000ea2000c1e1100 */
[----:B0-----:R-:W-:-:S04]  /*0f30*/  IADD3 R6, P1, PT, R6, UR6, RZ ;  /* 0x0000000606067c10 */ /* 0x001fc8000ff3e0ff */
[----:B------:R-:W-:-:S05]  /*0f40*/  IADD3.X R7, PT, PT, R7, UR7, RZ, P1, !PT ;  /* 0x0000000707077c10 */ /* 0x000fca0008ffe4ff */
[----:B--2---:R0:W-:Y:S04]  /*0f50*/  STG.E.U8 desc[UR4][R6.64], R9 ;  /* 0x0000000906007986 */ /* 0x0041e8000c101104 */
[----:B------:R-:W2:Y:S04]  /*0f60*/  LDG.E.U8 R11, desc[UR4][R4.64+0x1] ;  /* 0x00000104040b7981 */ /* 0x000ea8000c1e1100 */
[----:B--2---:R1:W-:Y:S04]  /*0f70*/  STG.E.U8 desc[UR4][R6.64+0x1], R11 ;  /* 0x0000010b06007986 */ /* 0x0043e8000c101104 */
[----:B------:R-:W2:Y:S04]  /*0f80*/  LDG.E.U8 R13, desc[UR4][R4.64+0x2] ;  /* 0x00000204040d7981 */ /* 0x000ea8000c1e1100 */
[----:B--2---:R2:W-:Y:S04]  /*0f90*/  STG.E.U8 desc[UR4][R6.64+0x2], R13 ;  /* 0x0000020d06007986 */ /* 0x0045e8000c101104 */
[----:B------:R-:W3:Y:S04]  /*0fa0*/  LDG.E.U8 R15, desc[UR4][R4.64+0x3] ;  /* 0x00000304040f7981 */ /* 0x000ee8000c1e1100 */
[----:B---3--:R2:W-:Y:S04]  /*0fb0*/  STG.E.U8 desc[UR4][R6.64+0x3], R15 ;  /* 0x0000030f06007986 */ /* 0x0085e8000c101104 */
[----:B------:R-:W3:Y:S04]  /*0fc0*/  LDG.E.U8 R17, desc[UR4][R4.64+0x4] ;  /* 0x0000040404117981 */ /* 0x000ee8000c1e1100 */
[----:B---3--:R2:W-:Y:S04]  /*0fd0*/  STG.E.U8 desc[UR4][R6.64+0x4], R17 ;  /* 0x0000041106007986 */ /* 0x0085e8000c101104 */
[----:B------:R-:W3:Y:S04]  /*0fe0*/  LDG.E.U8 R19, desc[UR4][R4.64+0x5] ;  /* 0x0000050404137981 */ /* 0x000ee8000c1e1100 */
[----:B---3--:R2:W-:Y:S04]  /*0ff0*/  STG.E.U8 desc[UR4][R6.64+0x5], R19 ;  /* 0x0000051306007986 */ /* 0x0085e8000c101104 */
[----:B0-----:R-:W3:Y:S04]  /*1000*/  LDG.E.U8 R9, desc[UR4][R4.64+0x6] ;  /* 0x0000060404097981 */ /* 0x001ee8000c1e1100 */
[----:B---3--:R2:W-:Y:S04]  /*1010*/  STG.E.U8 desc[UR4][R6.64+0x6], R9 ;  /* 0x0000060906007986 */ /* 0x0085e8000c101104 */
[----:B-1----:R-:W3:Y:S01]  /*1020*/  LDG.E.U8 R11, desc[UR4][R4.64+0x7] ;  /* 0x00000704040b7981 */ /* 0x002ee2000c1e1100 */
[----:B------:R-:W-:-:S03]  /*1030*/  VIADD R3, R3, 0x8 ;  /* 0x0000000803037836 */ /* 0x000fc60000000000 */
[----:B---3--:R2:W-:Y:S04]  /*1040*/  STG.E.U8 desc[UR4][R6.64+0x7], R11 ;  /* 0x0000070b06007986 */ /* 0x0085e8000c101104 */
.L_x_93:
[----:B------:R-:W-:Y:S05]  /*1050*/  @!P0 EXIT ;  /* 0x000000000000894d */ /* 0x000fea0003800000 */
[----:B------:R-:W-:Y:S02]  /*1060*/  ISETP.GE.U32.AND P1, PT, R8, 0x4, PT ;  /* 0x000000040800780c */ /* 0x000fe40003f26070 */
[----:B------:R-:W-:-:S04]  /*1070*/  LOP3.LUT R2, R2, 0x3, RZ, 0xc0, !PT ;  /* 0x0000000302027812 */ /* 0x000fc800078ec0ff */
[----:B------:R-:W-:-:S07]  /*1080*/  ISETP.NE.AND P0, PT, R2, RZ, PT ;  /* 0x000000ff0200720c */ /* 0x000fce0003f05270 */
[----:B------:R-:W-:Y:S06]  /*1090*/  @!P1 BRA `(.L_x_94) ;  /* 0x0000000000449947 */ /* 0x000fec0003800000 */
[----:B------:R-:W4:Y:S01]  /*10a0*/  LDCU.64 UR6, c[0x0][0x380] ;  /* 0x00007000ff0677ac */ /* 0x000f220008000a00 */
[----:B--2---:R-:W-:-:S05]  /*10b0*/  IMAD.IADD R6, R0, 0x1, R3 ;  /* 0x0000000100067824 */ /* 0x004fca00078e0203 */
        /* <DEDUP_REMOVED lines=12> */
[----:B------:R-:W2:Y:S01]  /*1180*/  LDG.E.U8 R15, desc[UR4][R4.64+0x3] ;  /* 0x00000304040f7981 */ /* 0x000ea2000c1e1100 */
[----:B------:R-:W-:-:S03]  /*1190*/  VIADD R3, R3, 0x4 ;  /* 0x0000000403037836 */ /* 0x000fc60000000000 */
[----:B--2---:R0:W-:Y:S04]  /*11a0*/  STG.E.U8 desc[UR4][R6.64+0x3], R15 ;  /* 0x0000030f06007986 */ /* 0x0041e8000c101104 */
.L_x_94:
[----:B------:R-:W-:Y:S05]  /*11b0*/  @!P0 EXIT ;  /* 0x000000000000894d */ /* 0x000fea0003800000 */
[----:B------:R-:W-:Y:S01]  /*11c0*/  IMAD.IADD R0, R0, 0x1, R3 ;  /* 0x0000000100007824 */ /* 0x000fe200078e0203 */
[----:B------:R-:W1:Y:S01]  /*11d0*/  LDCU.64 UR6, c[0x0][0x398] ;  /* 0x00007300ff0677ac */ /* 0x000e620008000a00 */
[----:B0-2---:R-:W-:Y:S01]  /*11e0*/  IMAD.MOV R6, RZ, RZ, -R2 ;  /* 0x000000ffff067224 */ /* 0x005fe200078e0a02 */
[----:B------:R-:W0:Y:S06]  /*11f0*/  LDCU.64 UR8, c[0x0][0x380] ;  /* 0x00007000ff0877ac */ /* 0x000e2c0008000a00 */
.L_x_95:
[----:B--2-4-:R-:W-:Y:S02]  /*1200*/  SHF.R.S32.HI R5, RZ, 0x1f, R0 ;  /* 0x0000001fff057819 */ /* 0x014fe40000011400 */
[----:B0-----:R-:W-:-:S04]  /*1210*/  IADD3 R2, P0, PT, R0, UR8, RZ ;  /* 0x0000000800027c10 */ /* 0x001fc8000ff1e0ff */
[----:B------:R-:W-:-:S06]  /*1220*/  IADD3.X R3, PT, PT, R5, UR9, RZ, P0, !PT ;  /* 0x0000000905037c10 */ /* 0x000fcc00087fe4ff */
[----:B------:R-:W2:Y:S01]  /*1230*/  LDG.E.U8 R3, desc[UR4][R2.64] ;  /* 0x0000000402037981 */ /* 0x000ea2000c1e1100 */
[----:B-1----:R-:W-:Y:S01]  /*1240*/  IADD3 R4, P0, PT, R0, UR6, RZ ;  /* 0x0000000600047c10 */ /* 0x002fe2000ff1e0ff */
[----:B------:R-:W-:Y:S02]  /*1250*/  VIADD R6, R6, 0x1 ;  /* 0x0000000106067836 */ /* 0x000fe40000000000 */
[----:B------:R-:W-:Y:S01]  /*1260*/  VIADD R0, R0, 0x1 ;  /* 0x0000000100007836 */ /* 0x000fe20000000000 */
[----:B------:R-:W-:Y:S02]  /*1270*/  IADD3.X R5, PT, PT, R5, UR7, RZ, P0, !PT ;  /* 0x0000000705057c10 */ /* 0x000fe400087fe4ff */
[----:B------:R-:W-:-:S03]  /*1280*/  ISETP.NE.AND P0, PT, R6, RZ, PT ;  /* 0x000000ff0600720c */ /* 0x000fc60003f05270 */
[----:B--2---:R2:W-:Y:S10]  /*1290*/  STG.E.U8 desc[UR4][R4.64], R3 ;  /* 0x0000000304007986 */ /* 0x0045f4000c101104 */
[----:B------:R-:W-:Y:S05]  /*12a0*/  @P0 BRA `(.L_x_95) ;  /* 0xfffffffc00d40947 */ /* 0x000fea000383ffff */
[----:B------:R-:W-:Y:S05]  /*12b0*/  EXIT ;  /* 0x000000000000794d */ /* 0x000fea0003800000 */
.L_x_96:
        /* <DEDUP_REMOVED lines=12> */
.L_x_100:


//--------------------- .nv.shared.reserved.0     --------------------------
	.section	.nv.shared.reserved.0,"aw",@nobits
	.weak		__nv_reservedSMEM_offset_0_alias
	.size		__nv_reservedSMEM_offset_0_alias, 0, 64
	.other		__nv_reservedSMEM_offset_0_alias,@"STO_CUDA_RESERVED_SHARED STV_DEFAULT"
__nv_reservedSMEM_offset_0_alias:
	.zero		0
	.zero		64


//--------------------- .nv.constant0._Z33findKeyPointsAndDescriptorsCUDAV2PKhiiiiPiS1_ --------------------------
	.section	.nv.constant0._Z33findKeyPointsAndDescriptorsCUDAV2PKhiiiiPiS1_,"a",@progbits
	.sectionflags	@""
	.align	4
.nv.constant0._Z33findKeyPointsAndDescriptorsCUDAV2PKhiiiiPiS1_:
	.zero		936


//--------------------- .nv.constant0._Z24convertToGrayscaleCUDAV2PKhiiiPh --------------------------
	.section	.nv.constant0._Z24convertToGrayscaleCUDAV2PKhiiiPh,"a",@progbits
	.sectionflags	@""
	.align	4
.nv.constant0._Z24convertToGrayscaleCUDAV2PKhiiiPh:
	.zero		928


//--------------------- .nv.constant0._Z31findKeyPointsAndDescriptorsCUDAPKhiiiiPiS1_ --------------------------
	.section	.nv.constant0._Z31findKeyPointsAndDescriptorsCUDAPKhiiiiPiS1_,"a",@progbits
	.sectionflags	@""
	.align	4
.nv.constant0._Z31findKeyPointsAndDescriptorsCUDAPKhiiiiPiS1_:
	.zero		936


//--------------------- .nv.constant0._Z22convertToGrayscaleCUDAPKhiiiPh --------------------------
	.section	.nv.constant0._Z22convertToGrayscaleCUDAPKhiiiPh,"a",@progbits
	.sectionflags	@""
	.align	4
.nv.constant0._Z22convertToGrayscaleCUDAPKhiiiPh:
	.zero		928


//--------------------- SYMBOLS --------------------------

	.type		.nv.reservedSmem.offset0,@object
	.size		.nv.reservedSmem.offset0,0x4
